//
// Generated by NVIDIA NVVM Compiler
//
// Compiler Build ID: CL-36424714
// Cuda compilation tools, release 13.0, V13.0.88
// Based on NVVM 20.0.0
//

.version 9.0
.target sm_100
.address_size 64

	// .globl	_Z20convolution_2D_basicPfS_S_iii
.extern .func  (.param .b32 func_retval0) vprintf
(
	.param .b64 vprintf_param_0,
	.param .b64 vprintf_param_1
)
;
.global .align 1 .b8 $str[8] = {37, 100, 44, 37, 100, 93, 10};
.global .align 1 .b8 $str$1[11] = {37, 100, 44, 37, 100, 44, 37, 100, 41, 10};

.visible .entry _Z20convolution_2D_basicPfS_S_iii(
	.param .u64 .ptr .align 1 _Z20convolution_2D_basicPfS_S_iii_param_0,
	.param .u64 .ptr .align 1 _Z20convolution_2D_basicPfS_S_iii_param_1,
	.param .u64 .ptr .align 1 _Z20convolution_2D_basicPfS_S_iii_param_2,
	.param .u32 _Z20convolution_2D_basicPfS_S_iii_param_3,
	.param .u32 _Z20convolution_2D_basicPfS_S_iii_param_4,
	.param .u32 _Z20convolution_2D_basicPfS_S_iii_param_5
)
{
	.reg .pred 	%p<95>;
	.reg .b32 	%r<67>;
	.reg .b32 	%f<99>;
	.reg .b64 	%rd<59>;

	ld.param.u64 	%rd8, [_Z20convolution_2D_basicPfS_S_iii_param_0];
	ld.param.u64 	%rd9, [_Z20convolution_2D_basicPfS_S_iii_param_2];
	ld.param.u32 	%r25, [_Z20convolution_2D_basicPfS_S_iii_param_3];
	ld.param.u32 	%r26, [_Z20convolution_2D_basicPfS_S_iii_param_4];
	ld.param.u32 	%r27, [_Z20convolution_2D_basicPfS_S_iii_param_5];
	cvta.to.global.u64 	%rd1, %rd8;
	cvta.to.global.u64 	%rd2, %rd9;
	mov.u32 	%r28, %ctaid.x;
	mov.u32 	%r29, %ntid.x;
	mov.u32 	%r30, %tid.x;
	mad.lo.s32 	%r1, %r28, %r29, %r30;
	mov.u32 	%r31, %ctaid.y;
	mov.u32 	%r32, %ntid.y;
	mov.u32 	%r33, %tid.y;
	mad.lo.s32 	%r2, %r31, %r32, %r33;
	setp.ge.s32 	%p2, %r2, %r27;
	setp.ge.s32 	%p3, %r1, %r26;
	or.pred  	%p4, %p3, %p2;
	@%p4 bra 	$L__BB0_45;
	shr.u32 	%r34, %r25, 31;
	add.s32 	%r35, %r25, %r34;
	shr.s32 	%r36, %r35, 1;
	neg.s32 	%r3, %r36;
	sub.s32 	%r4, %r1, %r36;
	setp.lt.s32 	%p5, %r25, 1;
	mov.f32 	%f77, 0f00000000;
	@%p5 bra 	$L__BB0_44;
	and.b32  	%r5, %r25, 7;
	and.b32  	%r6, %r25, 3;
	and.b32  	%r7, %r25, 2147483640;
	and.b32  	%r8, %r25, 1;
	add.s32 	%r9, %r3, %r2;
	mov.f32 	%f77, 0f00000000;
	mov.b32 	%r62, 0;
	cvt.s64.s32 	%rd46, %r4;
$L__BB0_3:
	setp.lt.u32 	%p6, %r25, 8;
	add.s32 	%r39, %r9, %r62;
	setp.gt.s32 	%p7, %r39, -1;
	setp.lt.s32 	%p8, %r39, %r27;
	and.pred  	%p1, %p7, %p8;
	mul.lo.s32 	%r11, %r62, %r25;
	mul.lo.s32 	%r12, %r39, %r26;
	mov.b32 	%r65, 0;
	@%p6 bra 	$L__BB0_22;
	mov.b32 	%r63, 0;
	cvt.u64.u32 	%rd14, %r11;
	cvt.s64.s32 	%rd19, %r12;
$L__BB0_5:
	.pragma "nounroll";
	add.s32 	%r14, %r4, %r63;
	setp.gt.s32 	%p9, %r14, -1;
	setp.lt.s32 	%p10, %r14, %r26;
	and.pred  	%p11, %p9, %p10;
	and.pred  	%p13, %p1, %p11;
	not.pred 	%p14, %p13;
	@%p14 bra 	$L__BB0_7;
	add.s32 	%r41, %r63, %r11;
	mul.wide.u32 	%rd10, %r41, 4;
	add.s64 	%rd11, %rd2, %rd10;
	ld.global.f32 	%f43, [%rd11];
	add.s32 	%r42, %r14, %r12;
	mul.wide.s32 	%rd12, %r42, 4;
	add.s64 	%rd13, %rd1, %rd12;
	ld.global.f32 	%f44, [%rd13];
	fma.rn.f32 	%f77, %f43, %f44, %f77;
$L__BB0_7:
	add.s32 	%r43, %r14, 1;
	setp.gt.s32 	%p15, %r43, -1;
	setp.lt.s32 	%p16, %r43, %r26;
	and.pred  	%p17, %p15, %p16;
	and.pred  	%p18, %p1, %p17;
	cvt.s64.s32 	%rd15, %r63;
	add.s64 	%rd16, %rd15, %rd14;
	shl.b64 	%rd17, %rd16, 2;
	add.s64 	%rd3, %rd2, %rd17;
	add.s64 	%rd20, %rd46, %rd15;
	add.s64 	%rd21, %rd20, %rd19;
	shl.b64 	%rd22, %rd21, 2;
	add.s64 	%rd4, %rd1, %rd22;
	not.pred 	%p19, %p18;
	@%p19 bra 	$L__BB0_9;
	ld.global.f32 	%f45, [%rd3+4];
	ld.global.f32 	%f46, [%rd4+4];
	fma.rn.f32 	%f77, %f45, %f46, %f77;
$L__BB0_9:
	add.s32 	%r44, %r14, 2;
	setp.gt.s32 	%p20, %r44, -1;
	setp.lt.s32 	%p21, %r44, %r26;
	and.pred  	%p22, %p20, %p21;
	and.pred  	%p23, %p1, %p22;
	not.pred 	%p24, %p23;
	@%p24 bra 	$L__BB0_11;
	ld.global.f32 	%f47, [%rd3+8];
	ld.global.f32 	%f48, [%rd4+8];
	fma.rn.f32 	%f77, %f47, %f48, %f77;
$L__BB0_11:
	add.s32 	%r45, %r14, 3;
	setp.gt.s32 	%p25, %r45, -1;
	setp.lt.s32 	%p26, %r45, %r26;
	and.pred  	%p27, %p25, %p26;
	and.pred  	%p28, %p1, %p27;
	not.pred 	%p29, %p28;
	@%p29 bra 	$L__BB0_13;
	ld.global.f32 	%f49, [%rd3+12];
	ld.global.f32 	%f50, [%rd4+12];
	fma.rn.f32 	%f77, %f49, %f50, %f77;
$L__BB0_13:
	add.s32 	%r46, %r14, 4;
	setp.gt.s32 	%p30, %r46, -1;
	setp.lt.s32 	%p31, %r46, %r26;
	and.pred  	%p32, %p30, %p31;
	and.pred  	%p33, %p1, %p32;
	not.pred 	%p34, %p33;
	@%p34 bra 	$L__BB0_15;
	ld.global.f32 	%f51, [%rd3+16];
	ld.global.f32 	%f52, [%rd4+16];
	fma.rn.f32 	%f77, %f51, %f52, %f77;
$L__BB0_15:
	add.s32 	%r47, %r14, 5;
	setp.gt.s32 	%p35, %r47, -1;
	setp.lt.s32 	%p36, %r47, %r26;
	and.pred  	%p37, %p35, %p36;
	and.pred  	%p38, %p1, %p37;
	not.pred 	%p39, %p38;
	@%p39 bra 	$L__BB0_17;
	ld.global.f32 	%f53, [%rd3+20];
	ld.global.f32 	%f54, [%rd4+20];
	fma.rn.f32 	%f77, %f53, %f54, %f77;
$L__BB0_17:
	add.s32 	%r48, %r14, 6;
	setp.gt.s32 	%p40, %r48, -1;
	setp.lt.s32 	%p41, %r48, %r26;
	and.pred  	%p42, %p40, %p41;
	and.pred  	%p43, %p1, %p42;
	not.pred 	%p44, %p43;
	@%p44 bra 	$L__BB0_19;
	ld.global.f32 	%f55, [%rd3+24];
	ld.global.f32 	%f56, [%rd4+24];
	fma.rn.f32 	%f77, %f55, %f56, %f77;
$L__BB0_19:
	add.s32 	%r49, %r14, 7;
	setp.gt.s32 	%p45, %r49, -1;
	setp.lt.s32 	%p46, %r49, %r26;
	and.pred  	%p47, %p45, %p46;
	and.pred  	%p48, %p1, %p47;
	not.pred 	%p49, %p48;
	@%p49 bra 	$L__BB0_21;
	ld.global.f32 	%f57, [%rd3+28];
	ld.global.f32 	%f58, [%rd4+28];
	fma.rn.f32 	%f77, %f57, %f58, %f77;
$L__BB0_21:
	add.s32 	%r63, %r63, 8;
	setp.ne.s32 	%p50, %r63, %r7;
	mov.u32 	%r65, %r7;
	@%p50 bra 	$L__BB0_5;
$L__BB0_22:
	setp.eq.s32 	%p51, %r5, 0;
	@%p51 bra 	$L__BB0_43;
	add.s32 	%r50, %r5, -1;
	setp.lt.u32 	%p52, %r50, 3;
	@%p52 bra 	$L__BB0_33;
	add.s32 	%r17, %r4, %r65;
	setp.gt.s32 	%p53, %r17, -1;
	setp.lt.s32 	%p54, %r17, %r26;
	and.pred  	%p55, %p53, %p54;
	and.pred  	%p57, %p1, %p55;
	not.pred 	%p58, %p57;
	@%p58 bra 	$L__BB0_26;
	add.s32 	%r51, %r65, %r11;
	mul.wide.u32 	%rd23, %r51, 4;
	add.s64 	%rd24, %rd2, %rd23;
	ld.global.f32 	%f60, [%rd24];
	add.s32 	%r52, %r17, %r12;
	mul.wide.s32 	%rd25, %r52, 4;
	add.s64 	%rd26, %rd1, %rd25;
	ld.global.f32 	%f61, [%rd26];
	fma.rn.f32 	%f77, %f60, %f61, %f77;
$L__BB0_26:
	add.s32 	%r53, %r17, 1;
	setp.gt.s32 	%p59, %r53, -1;
	setp.lt.s32 	%p60, %r53, %r26;
	and.pred  	%p61, %p59, %p60;
	and.pred  	%p62, %p1, %p61;
	cvt.u64.u32 	%rd27, %r11;
	cvt.u64.u32 	%rd28, %r65;
	add.s64 	%rd29, %rd28, %rd27;
	shl.b64 	%rd30, %rd29, 2;
	add.s64 	%rd5, %rd2, %rd30;
	cvt.s64.s32 	%rd32, %r12;
	add.s64 	%rd33, %rd46, %rd28;
	add.s64 	%rd34, %rd33, %rd32;
	shl.b64 	%rd35, %rd34, 2;
	add.s64 	%rd6, %rd1, %rd35;
	not.pred 	%p63, %p62;
	@%p63 bra 	$L__BB0_28;
	ld.global.f32 	%f62, [%rd5+4];
	ld.global.f32 	%f63, [%rd6+4];
	fma.rn.f32 	%f77, %f62, %f63, %f77;
$L__BB0_28:
	add.s32 	%r54, %r17, 2;
	setp.gt.s32 	%p64, %r54, -1;
	setp.lt.s32 	%p65, %r54, %r26;
	and.pred  	%p66, %p64, %p65;
	and.pred  	%p67, %p1, %p66;
	not.pred 	%p68, %p67;
	@%p68 bra 	$L__BB0_30;
	ld.global.f32 	%f64, [%rd5+8];
	ld.global.f32 	%f65, [%rd6+8];
	fma.rn.f32 	%f77, %f64, %f65, %f77;
$L__BB0_30:
	add.s32 	%r55, %r17, 3;
	setp.gt.s32 	%p69, %r55, -1;
	setp.lt.s32 	%p70, %r55, %r26;
	and.pred  	%p71, %p69, %p70;
	and.pred  	%p72, %p1, %p71;
	not.pred 	%p73, %p72;
	@%p73 bra 	$L__BB0_32;
	ld.global.f32 	%f66, [%rd5+12];
	ld.global.f32 	%f67, [%rd6+12];
	fma.rn.f32 	%f77, %f66, %f67, %f77;
$L__BB0_32:
	add.s32 	%r65, %r65, 4;
$L__BB0_33:
	setp.eq.s32 	%p74, %r6, 0;
	@%p74 bra 	$L__BB0_43;
	setp.eq.s32 	%p75, %r6, 1;
	@%p75 bra 	$L__BB0_40;
	add.s32 	%r20, %r4, %r65;
	setp.gt.s32 	%p76, %r20, -1;
	setp.lt.s32 	%p77, %r20, %r26;
	and.pred  	%p78, %p76, %p77;
	and.pred  	%p80, %p1, %p78;
	not.pred 	%p81, %p80;
	@%p81 bra 	$L__BB0_37;
	add.s32 	%r56, %r65, %r11;
	mul.wide.u32 	%rd36, %r56, 4;
	add.s64 	%rd37, %rd2, %rd36;
	ld.global.f32 	%f69, [%rd37];
	add.s32 	%r57, %r20, %r12;
	mul.wide.s32 	%rd38, %r57, 4;
	add.s64 	%rd39, %rd1, %rd38;
	ld.global.f32 	%f70, [%rd39];
	fma.rn.f32 	%f77, %f69, %f70, %f77;
$L__BB0_37:
	add.s32 	%r58, %r20, 1;
	setp.gt.s32 	%p82, %r58, -1;
	setp.lt.s32 	%p83, %r58, %r26;
	and.pred  	%p84, %p82, %p83;
	and.pred  	%p85, %p1, %p84;
	not.pred 	%p86, %p85;
	@%p86 bra 	$L__BB0_39;
	cvt.u64.u32 	%rd40, %r11;
	cvt.s64.s32 	%rd41, %r65;
	add.s64 	%rd42, %rd41, %rd40;
	shl.b64 	%rd43, %rd42, 2;
	add.s64 	%rd44, %rd2, %rd43;
	ld.global.f32 	%f71, [%rd44+4];
	cvt.s64.s32 	%rd45, %r12;
	add.s64 	%rd47, %rd46, %rd41;
	add.s64 	%rd48, %rd47, %rd45;
	shl.b64 	%rd49, %rd48, 2;
	add.s64 	%rd50, %rd1, %rd49;
	ld.global.f32 	%f72, [%rd50+4];
	fma.rn.f32 	%f77, %f71, %f72, %f77;
$L__BB0_39:
	add.s32 	%r65, %r65, 2;
$L__BB0_40:
	setp.eq.s32 	%p87, %r8, 0;
	@%p87 bra 	$L__BB0_43;
	add.s32 	%r23, %r4, %r65;
	setp.gt.s32 	%p88, %r23, -1;
	setp.lt.s32 	%p89, %r23, %r26;
	and.pred  	%p90, %p88, %p89;
	and.pred  	%p92, %p1, %p90;
	not.pred 	%p93, %p92;
	@%p93 bra 	$L__BB0_43;
	add.s32 	%r59, %r65, %r11;
	mul.wide.u32 	%rd51, %r59, 4;
	add.s64 	%rd52, %rd2, %rd51;
	ld.global.f32 	%f73, [%rd52];
	add.s32 	%r60, %r23, %r12;
	mul.wide.s32 	%rd53, %r60, 4;
	add.s64 	%rd54, %rd1, %rd53;
	ld.global.f32 	%f74, [%rd54];
	fma.rn.f32 	%f77, %f73, %f74, %f77;
$L__BB0_43:
	add.s32 	%r62, %r62, 1;
	setp.ne.s32 	%p94, %r62, %r25;
	@%p94 bra 	$L__BB0_3;
$L__BB0_44:
	ld.param.u64 	%rd58, [_Z20convolution_2D_basicPfS_S_iii_param_1];
	mad.lo.s32 	%r61, %r26, %r2, %r1;
	cvta.to.global.u64 	%rd55, %rd58;
	mul.wide.s32 	%rd56, %r61, 4;
	add.s64 	%rd57, %rd55, %rd56;
	st.global.f32 	[%rd57], %f77;
$L__BB0_45:
	ret;

}
	// .globl	_Z21convolution_2D_sharedPfS_S_iii
.visible .entry _Z21convolution_2D_sharedPfS_S_iii(
	.param .u64 .ptr .align 1 _Z21convolution_2D_sharedPfS_S_iii_param_0,
	.param .u64 .ptr .align 1 _Z21convolution_2D_sharedPfS_S_iii_param_1,
	.param .u64 .ptr .align 1 _Z21convolution_2D_sharedPfS_S_iii_param_2,
	.param .u32 _Z21convolution_2D_sharedPfS_S_iii_param_3,
	.param .u32 _Z21convolution_2D_sharedPfS_S_iii_param_4,
	.param .u32 _Z21convolution_2D_sharedPfS_S_iii_param_5
)
{
	.reg .b32 	%r<11>;
	.reg .b32 	%f<2>;
	.reg .b64 	%rd<8>;

	ld.param.u64 	%rd1, [_Z21convolution_2D_sharedPfS_S_iii_param_0];
	ld.param.u64 	%rd2, [_Z21convolution_2D_sharedPfS_S_iii_param_1];
	ld.param.u32 	%r1, [_Z21convolution_2D_sharedPfS_S_iii_param_4];
	cvta.to.global.u64 	%rd3, %rd2;
	cvta.to.global.u64 	%rd4, %rd1;
	mov.u32 	%r2, %tid.x;
	mov.u32 	%r3, %tid.y;
	mov.u32 	%r4, %ctaid.y;
	shl.b32 	%r5, %r4, 6;
	add.s32 	%r6, %r5, %r3;
	mov.u32 	%r7, %ctaid.x;
	shl.b32 	%r8, %r7, 6;
	add.s32 	%r9, %r8, %r2;
	mad.lo.s32 	%r10, %r1, %r6, %r9;
	mul.wide.s32 	%rd5, %r10, 4;
	add.s64 	%rd6, %rd4, %rd5;
	ld.global.f32 	%f1, [%rd6];
	add.s64 	%rd7, %rd3, %rd5;
	st.global.f32 	[%rd7], %f1;
	ret;

}
	// .globl	_Z4testv
.visible .entry _Z4testv()
{
	.local .align 8 .b8 	__local_depot2[16];
	.reg .b64 	%SP;
	.reg .b64 	%SPL;
	.reg .b32 	%r<19>;
	.reg .b64 	%rd<7>;

	mov.u64 	%SPL, __local_depot2;
	cvta.local.u64 	%SP, %SPL;
	add.u64 	%rd1, %SP, 0;
	add.u64 	%rd2, %SPL, 0;
	mov.u32 	%r1, %ctaid.x;
	mov.u32 	%r2, %ntid.x;
	mov.u32 	%r3, %tid.x;
	mad.lo.s32 	%r4, %r1, %r2, %r3;
	mov.u32 	%r5, %ctaid.y;
	mov.u32 	%r6, %ntid.y;
	mov.u32 	%r7, %tid.y;
	mad.lo.s32 	%r8, %r5, %r6, %r7;
	st.local.v2.u32 	[%rd2], {%r8, %r4};
	mov.u64 	%rd3, $str;
	cvta.global.u64 	%rd4, %rd3;
	{ // callseq 0, 0
	.param .b64 param0;
	st.param.b64 	[param0], %rd4;
	.param .b64 param1;
	st.param.b64 	[param1], %rd1;
	.param .b32 retval0;
	call.uni (retval0), 
	vprintf, 
	(
	param0, 
	param1
	);
	ld.param.b32 	%r9, [retval0];
	} // callseq 0
	mov.u32 	%r11, %ntid.z;
	st.local.v2.u32 	[%rd2], {%r6, %r2};
	st.local.u32 	[%rd2+8], %r11;
	mov.u64 	%rd5, $str$1;
	cvta.global.u64 	%rd6, %rd5;
	{ // callseq 1, 0
	.param .b64 param0;
	st.param.b64 	[param0], %rd6;
	.param .b64 param1;
	st.param.b64 	[param1], %rd1;
	.param .b32 retval0;
	call.uni (retval0), 
	vprintf, 
	(
	param0, 
	param1
	);
	ld.param.b32 	%r12, [retval0];
	} // callseq 1
	mov.u32 	%r14, %nctaid.x;
	mov.u32 	%r15, %nctaid.y;
	mov.u32 	%r16, %nctaid.z;
	st.local.v2.u32 	[%rd2], {%r14, %r15};
	st.local.u32 	[%rd2+8], %r16;
	{ // callseq 2, 0
	.param .b64 param0;
	st.param.b64 	[param0], %rd6;
	.param .b64 param1;
	st.param.b64 	[param1], %rd1;
	.param .b32 retval0;
	call.uni (retval0), 
	vprintf, 
	(
	param0, 
	param1
	);
	ld.param.b32 	%r17, [retval0];
	} // callseq 2
	ret;

}


// ===== COMPILED SASS (sm_100) =====

	.target	sm_100

	.elftype	@"ET_EXEC"


//--------------------- .note.nv.tkinfo           --------------------------
	.section	.note.nv.tkinfo,"",@"SHT_NOTE"
	.sectionflags	@"SHF_NOTE_NV_TKINFO"
	.tkinfo
        /*0018*/ 	.word	0x00000002
        /*0030*/ 	.string	""
        /*0030*/ 	.string	"ptxas"
        /*0030*/ 	.string	"Cuda compilation tools, release 13.0, V13.0.88"
        /*0030*/ 	.string	"Build cuda_13.0.r13.0/compiler.36424714_0"
        /*0030*/ 	.string	"-arch sm_100 -m 64 "



//--------------------- .note.nv.cuinfo           --------------------------
	.section	.note.nv.cuinfo,"",@"SHT_NOTE"
	.sectionflags	@"SHF_NOTE_NV_CUINFO"
        /*0018*/ 	.short	0x0002
        /*001a*/ 	.short	0x0064
        /*001c*/ 	.short	0x0082
	.zero		2


//--------------------- .nv.info                  --------------------------
	.section	.nv.info,"",@"SHT_CUDA_INFO"
	.align	4


	//----- nvinfo : EIATTR_REGCOUNT
	.align		4
        /*0000*/ 	.byte	0x04, 0x2f
        /*0002*/ 	.short	(.L_3 - .L_2)
	.align		4
.L_2:
        /*0004*/ 	.word	index@(_Z20convolution_2D_basicPfS_S_iii)
        /*0008*/ 	.word	0x0000001e


	//----- nvinfo : EIATTR_FRAME_SIZE
	.align		4
.L_3:
        /*000c*/ 	.byte	0x04, 0x11
        /*000e*/ 	.short	(.L_5 - .L_4)
	.align		4
.L_4:
        /*0010*/ 	.word	index@(_Z20convolution_2D_basicPfS_S_iii)
        /*0014*/ 	.word	0x00000000


	//----- nvinfo : EIATTR_REGCOUNT
	.align		4
.L_5:
        /*0018*/ 	.byte	0x04, 0x2f
        /*001a*/ 	.short	(.L_7 - .L_6)
	.align		4
.L_6:
        /*001c*/ 	.word	index@(_Z21convolution_2D_sharedPfS_S_iii)
        /*0020*/ 	.word	0x0000000a


	//----- nvinfo : EIATTR_FRAME_SIZE
	.align		4
.L_7:
        /*0024*/ 	.byte	0x04, 0x11
        /*0026*/ 	.short	(.L_9 - .L_8)
	.align		4
.L_8:
        /*0028*/ 	.word	index@(_Z21convolution_2D_sharedPfS_S_iii)
        /*002c*/ 	.word	0x00000000


	//----- nvinfo : EIATTR_REGCOUNT
	.align		4
.L_9:
        /*0030*/ 	.byte	0x04, 0x2f
        /*0032*/ 	.short	(.L_11 - .L_10)
	.align		4
.L_10:
        /*0034*/ 	.word	index@(_Z4testv)
        /*0038*/ 	.word	0x00000018


	//----- nvinfo : EIATTR_FRAME_SIZE
	.align		4
.L_11:
        /*003c*/ 	.byte	0x04, 0x11
        /*003e*/ 	.short	(.L_13 - .L_12)
	.align		4
.L_12:
        /*0040*/ 	.word	index@(_Z4testv)
        /*0044*/ 	.word	0x00000010


	//----- nvinfo : EIATTR_MIN_STACK_SIZE
	.align		4
.L_13:
        /*0048*/ 	.byte	0x04, 0x12
        /*004a*/ 	.short	(.L_15 - .L_14)
	.align		4
.L_14:
        /*004c*/ 	.word	index@(_Z4testv)
        /*0050*/ 	.word	0x00000010


	//----- nvinfo : EIATTR_MIN_STACK_SIZE
	.align		4
.L_15:
        /*0054*/ 	.byte	0x04, 0x12
        /*0056*/ 	.short	(.L_17 - .L_16)
	.align		4
.L_16:
        /*0058*/ 	.word	index@(_Z21convolution_2D_sharedPfS_S_iii)
        /*005c*/ 	.word	0x00000000


	//----- nvinfo : EIATTR_MIN_STACK_SIZE
	.align		4
.L_17:
        /*0060*/ 	.byte	0x04, 0x12
        /*0062*/ 	.short	(.L_19 - .L_18)
	.align		4
.L_18:
        /*0064*/ 	.word	index@(_Z20convolution_2D_basicPfS_S_iii)
        /*0068*/ 	.word	0x00000000
.L_19:


//--------------------- .nv.compat                --------------------------
	.section	.nv.compat,"",@"SHT_CUDA_COMPAT_INFO"
	.align	4
        /*0000*/ 	.byte	0x02, 0x09, 0x00, 0x00, 0x02, 0x02, 0x01, 0x00, 0x02, 0x05, 0x05, 0x00, 0x03, 0x07, 0x01, 0x01
        /*0010*/ 	.byte	0x02, 0x03, 0x00, 0x00, 0x02, 0x06, 0x01, 0x00, 0x04, 0x0b, 0x08, 0x00, 0x09, 0x00, 0x00, 0x00
        /*0020*/ 	.byte	0x00, 0x00, 0x00, 0x00


//--------------------- .nv.info._Z4testv         --------------------------
	.section	.nv.info._Z4testv,"",@"SHT_CUDA_INFO"
	.sectionflags	@""
	.align	4


	//----- nvinfo : EIATTR_CUDA_API_VERSION
	.align		4
        /*0000*/ 	.byte	0x04, 0x37
        /*0002*/ 	.short	(.L_21 - .L_20)
.L_20:
        /*0004*/ 	.word	0x00000082


	//----- nvinfo : EIATTR_SPARSE_MMA_MASK
	.align		4
.L_21:
        /*0008*/ 	.byte	0x03, 0x50
        /*000a*/ 	.short	0x0000


	//----- nvinfo : EIATTR_MAXREG_COUNT
	.align		4
        /*000c*/ 	.byte	0x03, 0x1b
        /*000e*/ 	.short	0x00ff


	//----- nvinfo : EIATTR_EXTERNS
	.align		4
        /*0010*/ 	.byte	0x04, 0x0f
        /*0012*/ 	.short	(.L_23 - .L_22)


	//   ....[0]....
	.align		4
.L_22:
        /*0014*/ 	.word	index@(vprintf)


	//----- nvinfo : EIATTR_MERCURY_ISA_VERSION
	.align		4
.L_23:
        /*0018*/ 	.byte	0x03, 0x5f
        /*001a*/ 	.short	0x0101


	//----- nvinfo : EIATTR_VRC_CTA_INIT_COUNT
	.align		4
        /*001c*/ 	.byte	0x02, 0x4a
	.zero		1
	.zero		1


	//----- nvinfo : EIATTR_SYSCALL_OFFSETS
	.align		4
        /*0020*/ 	.byte	0x04, 0x46
        /*0022*/ 	.short	(.L_25 - .L_24)


	//   ....[0]....
.L_24:
        /*0024*/ 	.word	0x00000170


	//   ....[1]....
        /*0028*/ 	.word	0x00000220


	//   ....[2]....
        /*002c*/ 	.word	0x000002f0


	//----- nvinfo : EIATTR_EXIT_INSTR_OFFSETS
	.align		4
.L_25:
        /*0030*/ 	.byte	0x04, 0x1c
        /*0032*/ 	.short	(.L_27 - .L_26)


	//   ....[0]....
.L_26:
        /*0034*/ 	.word	0x00000300


	//----- nvinfo : EIATTR_SW_WAR
	.align		4
.L_27:
        /*0038*/ 	.byte	0x04, 0x36
        /*003a*/ 	.short	(.L_29 - .L_28)
.L_28:
        /*003c*/ 	.word	0x00000008
.L_29:


//--------------------- .nv.info._Z21convolution_2D_sharedPfS_S_iii --------------------------
	.section	.nv.info._Z21convolution_2D_sharedPfS_S_iii,"",@"SHT_CUDA_INFO"
	.sectionflags	@""
	.align	4


	//----- nvinfo : EIATTR_CUDA_API_VERSION
	.align		4
        /*0000*/ 	.byte	0x04, 0x37
        /*0002*/ 	.short	(.L_31 - .L_30)
.L_30:
        /*0004*/ 	.word	0x00000082


	//----- nvinfo : EIATTR_KPARAM_INFO
	.align		4
.L_31:
        /*0008*/ 	.byte	0x04, 0x17
        /*000a*/ 	.short	(.L_33 - .L_32)
.L_32:
        /*000c*/ 	.word	0x00000000
        /*0010*/ 	.short	0x0005
        /*0012*/ 	.short	0x0020
        /*0014*/ 	.byte	0x00, 0xf0, 0x11, 0x00


	//----- nvinfo : EIATTR_KPARAM_INFO
	.align		4
.L_33:
        /*0018*/ 	.byte	0x04, 0x17
        /*001a*/ 	.short	(.L_35 - .L_34)
.L_34:
        /*001c*/ 	.word	0x00000000
        /*0020*/ 	.short	0x0004
        /*0022*/ 	.short	0x001c
        /*0024*/ 	.byte	0x00, 0xf0, 0x11, 0x00


	//----- nvinfo : EIATTR_KPARAM_INFO
	.align		4
.L_35:
        /*0028*/ 	.byte	0x04, 0x17
        /*002a*/ 	.short	(.L_37 - .L_36)
.L_36:
        /*002c*/ 	.word	0x00000000
        /*0030*/ 	.short	0x0003
        /*0032*/ 	.short	0x0018
        /*0034*/ 	.byte	0x00, 0xf0, 0x11, 0x00


	//----- nvinfo : EIATTR_KPARAM_INFO
	.align		4
.L_37:
        /*0038*/ 	.byte	0x04, 0x17
        /*003a*/ 	.short	(.L_39 - .L_38)
.L_38:
        /*003c*/ 	.word	0x00000000
        /*0040*/ 	.short	0x0002
        /*0042*/ 	.short	0x0010
        /*0044*/ 	.byte	0x00, 0xf5, 0x21, 0x00


	//----- nvinfo : EIATTR_KPARAM_INFO
	.align		4
.L_39:
        /*0048*/ 	.byte	0x04, 0x17
        /*004a*/ 	.short	(.L_41 - .L_40)
.L_40:
        /*004c*/ 	.word	0x00000000
        /*0050*/ 	.short	0x0001
        /*0052*/ 	.short	0x0008
        /*0054*/ 	.byte	0x00, 0xf5, 0x21, 0x00


	//----- nvinfo : EIATTR_KPARAM_INFO
	.align		4
.L_41:
        /*0058*/ 	.byte	0x04, 0x17
        /*005a*/ 	.short	(.L_43 - .L_42)
.L_42:
        /*005c*/ 	.word	0x00000000
        /*0060*/ 	.short	0x0000
        /*0062*/ 	.short	0x0000
        /*0064*/ 	.byte	0x00, 0xf5, 0x21, 0x00


	//----- nvinfo : EIATTR_SPARSE_MMA_MASK
	.align		4
.L_43:
        /*0068*/ 	.byte	0x03, 0x50
        /*006a*/ 	.short	0x0000


	//----- nvinfo : EIATTR_MAXREG_COUNT
	.align		4
        /*006c*/ 	.byte	0x03, 0x1b
        /*006e*/ 	.short	0x00ff


	//----- nvinfo : EIATTR_MERCURY_ISA_VERSION
	.align		4
        /*0070*/ 	.byte	0x03, 0x5f
        /*0072*/ 	.short	0x0101


	//----- nvinfo : EIATTR_VRC_CTA_INIT_COUNT
	.align		4
        /*0074*/ 	.byte	0x02, 0x4a
	.zero		1
	.zero		1


	//----- nvinfo : EIATTR_EXIT_INSTR_OFFSETS
	.align		4
        /*0078*/ 	.byte	0x04, 0x1c
        /*007a*/ 	.short	(.L_45 - .L_44)


	//   ....[0]....
.L_44:
        /*007c*/ 	.word	0x00000100


	//----- nvinfo : EIATTR_CBANK_PARAM_SIZE
	.align		4
.L_45:
        /*0080*/ 	.byte	0x03, 0x19
        /*0082*/ 	.short	0x0024


	//----- nvinfo : EIATTR_PARAM_CBANK
	.align		4
        /*0084*/ 	.byte	0x04, 0x0a
        /*0086*/ 	.short	(.L_47 - .L_46)
	.align		4
.L_46:
        /*0088*/ 	.word	index@(.nv.constant0._Z21convolution_2D_sharedPfS_S_iii)
        /*008c*/ 	.short	0x0380
        /*008e*/ 	.short	0x0024


	//----- nvinfo : EIATTR_SW_WAR
	.align		4
.L_47:
        /*0090*/ 	.byte	0x04, 0x36
        /*0092*/ 	.short	(.L_49 - .L_48)
.L_48:
        /*0094*/ 	.word	0x00000008
.L_49:


//--------------------- .nv.info._Z20convolution_2D_basicPfS_S_iii --------------------------
	.section	.nv.info._Z20convolution_2D_basicPfS_S_iii,"",@"SHT_CUDA_INFO"
	.sectionflags	@""
	.align	4


	//----- nvinfo : EIATTR_CUDA_API_VERSION
	.align		4
        /*0000*/ 	.byte	0x04, 0x37
        /*0002*/ 	.short	(.L_51 - .L_50)
.L_50:
        /*0004*/ 	.word	0x00000082


	//----- nvinfo : EIATTR_KPARAM_INFO
	.align		4
.L_51:
        /*0008*/ 	.byte	0x04, 0x17
        /*000a*/ 	.short	(.L_53 - .L_52)
.L_52:
        /*000c*/ 	.word	0x00000000
        /*0010*/ 	.short	0x0005
        /*0012*/ 	.short	0x0020
        /*0014*/ 	.byte	0x00, 0xf0, 0x11, 0x00


	//----- nvinfo : EIATTR_KPARAM_INFO
	.align		4
.L_53:
        /*0018*/ 	.byte	0x04, 0x17
        /*001a*/ 	.short	(.L_55 - .L_54)
.L_54:
        /*001c*/ 	.word	0x00000000
        /*0020*/ 	.short	0x0004
        /*0022*/ 	.short	0x001c
        /*0024*/ 	.byte	0x00, 0xf0, 0x11, 0x00


	//----- nvinfo : EIATTR_KPARAM_INFO
	.align		4
.L_55:
        /*0028*/ 	.byte	0x04, 0x17
        /*002a*/ 	.short	(.L_57 - .L_56)
.L_56:
        /*002c*/ 	.word	0x00000000
        /*0030*/ 	.short	0x0003
        /*0032*/ 	.short	0x0018
        /*0034*/ 	.byte	0x00, 0xf0, 0x11, 0x00


	//----- nvinfo : EIATTR_KPARAM_INFO
	.align		4
.L_57:
        /*0038*/ 	.byte	0x04, 0x17
        /*003a*/ 	.short	(.L_59 - .L_58)
.L_58:
        /*003c*/ 	.word	0x00000000
        /*0040*/ 	.short	0x0002
        /*0042*/ 	.short	0x0010
        /*0044*/ 	.byte	0x00, 0xf5, 0x21, 0x00


	//----- nvinfo : EIATTR_KPARAM_INFO
	.align		4
.L_59:
        /*0048*/ 	.byte	0x04, 0x17
        /*004a*/ 	.short	(.L_61 - .L_60)
.L_60:
        /*004c*/ 	.word	0x00000000
        /*0050*/ 	.short	0x0001
        /*0052*/ 	.short	0x0008
        /*0054*/ 	.byte	0x00, 0xf5, 0x21, 0x00


	//----- nvinfo : EIATTR_KPARAM_INFO
	.align		4
.L_61:
        /*0058*/ 	.byte	0x04, 0x17
        /*005a*/ 	.short	(.L_63 - .L_62)
.L_62:
        /*005c*/ 	.word	0x00000000
        /*0060*/ 	.short	0x0000
        /*0062*/ 	.short	0x0000
        /*0064*/ 	.byte	0x00, 0xf5, 0x21, 0x00


	//----- nvinfo : EIATTR_SPARSE_MMA_MASK
	.align		4
.L_63:
        /*0068*/ 	.byte	0x03, 0x50
        /*006a*/ 	.short	0x0000


	//----- nvinfo : EIATTR_MAXREG_COUNT
	.align		4
        /*006c*/ 	.byte	0x03, 0x1b
        /*006e*/ 	.short	0x00ff


	//----- nvinfo : EIATTR_MERCURY_ISA_VERSION
	.align		4
        /*0070*/ 	.byte	0x03, 0x5f
        /*0072*/ 	.short	0x0101


	//----- nvinfo : EIATTR_VRC_CTA_INIT_COUNT
	.align		4
        /*0074*/ 	.byte	0x02, 0x4a
	.zero		1
	.zero		1


	//----- nvinfo : EIATTR_EXIT_INSTR_OFFSETS
	.align		4
        /*0078*/ 	.byte	0x04, 0x1c
        /*007a*/ 	.short	(.L_65 - .L_64)


	//   ....[0]....
.L_64:
        /*007c*/ 	.word	0x000000d0


	//   ....[1]....
        /*0080*/ 	.word	0x00000ea0


	//----- nvinfo : EIATTR_CRS_STACK_SIZE
	.align		4
.L_65:
        /*0084*/ 	.byte	0x04, 0x1e
        /*0086*/ 	.short	(.L_67 - .L_66)
.L_66:
        /*0088*/ 	.word	0x00000000


	//----- nvinfo : EIATTR_CBANK_PARAM_SIZE
	.align		4
.L_67:
        /*008c*/ 	.byte	0x03, 0x19
        /*008e*/ 	.short	0x0024


	//----- nvinfo : EIATTR_PARAM_CBANK
	.align		4
        /*0090*/ 	.byte	0x04, 0x0a
        /*0092*/ 	.short	(.L_69 - .L_68)
	.align		4
.L_68:
        /*0094*/ 	.word	index@(.nv.constant0._Z20convolution_2D_basicPfS_S_iii)
        /*0098*/ 	.short	0x0380
        /*009a*/ 	.short	0x0024


	//----- nvinfo : EIATTR_SW_WAR
	.align		4
.L_69:
        /*009c*/ 	.byte	0x04, 0x36
        /*009e*/ 	.short	(.L_71 - .L_70)
.L_70:
        /*00a0*/ 	.word	0x00000008
.L_71:


//--------------------- .nv.callgraph             --------------------------
	.section	.nv.callgraph,"",@"SHT_CUDA_CALLGRAPH"
	.align	4
	.sectionentsize	8
	.align		4
        /*0000*/ 	.word	0x00000000
	.align		4
        /*0004*/ 	.word	0xffffffff
	.align		4
        /*0008*/ 	.word	index@(_Z4testv)
	.align		4
        /*000c*/ 	.word	index@(vprintf)
	.align		4
        /*0010*/ 	.word	0x00000000
	.align		4
        /*0014*/ 	.word	0xfffffffe
	.align		4
        /*0018*/ 	.word	0x00000000
	.align		4
        /*001c*/ 	.word	0xfffffffd
	.align		4
        /*0020*/ 	.word	0x00000000
	.align		4
        /*0024*/ 	.word	0xfffffffc


//--------------------- .nv.constant4             --------------------------
	.section	.nv.constant4,"a",@progbits
	.align	8
	.align		8
.nv.constant4:
        /*0000*/ 	.dword	vprintf
	.align		8
        /*0008*/ 	.dword	$str
	.align		8
        /*0010*/ 	.dword	$str$1


//--------------------- .text._Z4testv            --------------------------
	.section	.text._Z4testv,"ax",@progbits
	.align	128
        .global         _Z4testv
        .type           _Z4testv,@function
        .size           _Z4testv,(.L_x_14 - _Z4testv)
        .other          _Z4testv,@"STO_CUDA_ENTRY STV_DEFAULT"
_Z4testv:
.text._Z4testv:
[----:B------:R-:W0:Y:S01]  /*0000*/  LDC R1, c[0x0][0x37c] ;  /* 0x0000df00ff017b82 */ /* 0x000e220000000800 */
[----:B------:R-:W1:Y:S01]  /*0010*/  S2R R0, SR_TID.X ;  /* 0x0000000000007919 */ /* 0x000e620000002100 */
[----:B------:R-:W2:Y:S06]  /*0020*/  LDCU UR5, c[0x0][0x2fc] ;  /* 0x00005f80ff0577ac */ /* 0x000eac0008000800 */
[----:B------:R-:W1:Y:S01]  /*0030*/  LDC R17, c[0x0][0x360] ;  /* 0x0000d800ff117b82 */ /* 0x000e620000000800 */
[----:B0-----:R-:W-:Y:S01]  /*0040*/  VIADD R1, R1, 0xfffffff0 ;  /* 0xfffffff001017836 */ /* 0x001fe20000000000 */
[----:B------:R-:W0:Y:S01]  /*0050*/  S2R R3, SR_TID.Y ;  /* 0x0000000000037919 */ /* 0x000e220000002200 */
[----:B------:R-:W3:Y:S01]  /*0060*/  LDCU UR4, c[0x0][0x2f8] ;  /* 0x00005f00ff0477ac */ /* 0x000ee20008000800 */
[----:B------:R-:W-:-:S04]  /*0070*/  MOV R2, 0x0 ;  /* 0x0000000000027802 */ /* 0x000fc80000000f00 */
[----:B------:R-:W1:Y:S08]  /*0080*/  S2UR UR6, SR_CTAID.X ;  /* 0x00000000000679c3 */ /* 0x000e700000002500 */
[----:B------:R-:W0:Y:S01]  /*0090*/  S2UR UR7, SR_CTAID.Y ;  /* 0x00000000000779c3 */ /* 0x000e220000002600 */
[----:B---3--:R-:W-:-:S07]  /*00a0*/  IADD3 R19, P0, PT, R1, UR4, RZ ;  /* 0x0000000401137c10 */ /* 0x008fce000ff1e0ff */
[----:B------:R-:W0:Y:S01]  /*00b0*/  LDC R16, c[0x0][0x364] ;  /* 0x0000d900ff107b82 */ /* 0x000e220000000800 */
[----:B------:R-:W-:Y:S01]  /*00c0*/  MOV R6, R19 ;  /* 0x0000001300067202 */ /* 0x000fe20000000f00 */
[----:B--2---:R-:W-:-:S04]  /*00d0*/  IMAD.X R18, RZ, RZ, UR5, P0 ;  /* 0x00000005ff127e24 */ /* 0x004fc800080e06ff */
[----:B------:R-:W-:Y:S02]  /*00e0*/  IMAD.MOV.U32 R7, RZ, RZ, R18 ;  /* 0x000000ffff077224 */ /* 0x000fe400078e0012 */
[----:B-1----:R-:W-:Y:S01]  /*00f0*/  IMAD R9, R17, UR6, R0 ;  /* 0x0000000611097c24 */ /* 0x002fe2000f8e0200 */
[----:B------:R1:W2:Y:S01]  /*0100*/  LDC.64 R10, c[0x4][R2] ;  /* 0x01000000020a7b82 */ /* 0x0002a20000000a00 */
[----:B0-----:R-:W-:Y:S01]  /*0110*/  IMAD R8, R16, UR7, R3 ;  /* 0x0000000710087c24 */ /* 0x001fe2000f8e0203 */
[----:B------:R-:W0:Y:S04]  /*0120*/  LDCU.64 UR6, c[0x4][0x8] ;  /* 0x01000100ff0677ac */ /* 0x000e280008000a00 */
[----:B------:R1:W-:Y:S01]  /*0130*/  STL.64 [R1], R8 ;  /* 0x0000000801007387 */ /* 0x0003e20000100a00 */
[----:B0-----:R-:W-:Y:S01]  /*0140*/  MOV R4, UR6 ;  /* 0x0000000600047c02 */ /* 0x001fe20008000f00 */
[----:B-12---:R-:W-:-:S07]  /*0150*/  IMAD.U32 R5, RZ, RZ, UR7 ;  /* 0x00000007ff057e24 */ /* 0x006fce000f8e00ff */
[----:B------:R-:W-:-:S07]  /*0160*/  LEPC R20, `(.L_x_0) ;  /* 0x000000001014794e */ /* 0x000fce0000000000 */
[----:B------:R-:W-:Y:S05]  /*0170*/  CALL.ABS.NOINC R10 ;  /* 0x000000000a007343 */ /* 0x000fea0003c00000 */
.L_x_0:
[----:B------:R-:W0:Y:S01]  /*0180*/  LDC R0, c[0x0][0x368] ;  /* 0x0000da00ff007b82 */ /* 0x000e220000000800 */
[----:B------:R1:W-:Y:S01]  /*0190*/  STL.64 [R1], R16 ;  /* 0x0000001001007387 */ /* 0x0003e20000100a00 */
[----:B------:R-:W2:Y:S01]  /*01a0*/  LDCU.64 UR4, c[0x4][0x10] ;  /* 0x01000200ff0477ac */ /* 0x000ea20008000a00 */
[----:B------:R-:W-:Y:S01]  /*01b0*/  MOV R6, R19 ;  /* 0x0000001300067202 */ /* 0x000fe20000000f00 */
[----:B------:R-:W-:-:S04]  /*01c0*/  IMAD.MOV.U32 R7, RZ, RZ, R18 ;  /* 0x000000ffff077224 */ /* 0x000fc800078e0012 */
[----:B------:R1:W3:Y:S01]  /*01d0*/  LDC.64 R8, c[0x4][R2] ;  /* 0x0100000002087b82 */ /* 0x0002e20000000a00 */
[----:B--2---:R-:W-:Y:S01]  /*01e0*/  MOV R4, UR4 ;  /* 0x0000000400047c02 */ /* 0x004fe20008000f00 */
[----:B------:R-:W-:Y:S01]  /*01f0*/  IMAD.U32 R5, RZ, RZ, UR5 ;  /* 0x00000005ff057e24 */ /* 0x000fe2000f8e00ff */
[----:B0-----:R1:W-:Y:S06]  /*0200*/  STL [R1+0x8], R0 ;  /* 0x0000080001007387 */ /* 0x0013ec0000100800 */
[----:B------:R-:W-:-:S07]  /*0210*/  LEPC R20, `(.L_x_1) ;  /* 0x000000001014794e */ /* 0x000fce0000000000 */
[----:B-1-3--:R-:W-:Y:S05]  /*0220*/  CALL.ABS.NOINC R8 ;  /* 0x0000000008007343 */ /* 0x00afea0003c00000 */
.L_x_1:
[----:B------:R-:W0:Y:S01]  /*0230*/  LDC R8, c[0x0][0x370] ;  /* 0x0000dc00ff087b82 */ /* 0x000e220000000800 */
[----:B------:R-:W1:Y:S01]  /*0240*/  LDCU.64 UR4, c[0x4][0x10] ;  /* 0x01000200ff0477ac */ /* 0x000e620008000a00 */
[----:B------:R-:W-:Y:S01]  /*0250*/  MOV R6, R19 ;  /* 0x0000001300067202 */ /* 0x000fe20000000f00 */
[----:B------:R-:W-:-:S05]  /*0260*/  IMAD.MOV.U32 R7, RZ, RZ, R18 ;  /* 0x000000ffff077224 */ /* 0x000fca00078e0012 */
[----:B------:R-:W0:Y:S08]  /*0270*/  LDC R9, c[0x0][0x374] ;  /* 0x0000dd00ff097b82 */ /* 0x000e300000000800 */
[----:B------:R-:W2:Y:S01]  /*0280*/  LDC R0, c[0x0][0x378] ;  /* 0x0000de00ff007b82 */ /* 0x000ea20000000800 */
[----:B-1----:R-:W-:Y:S01]  /*0290*/  MOV R4, UR4 ;  /* 0x0000000400047c02 */ /* 0x002fe20008000f00 */
[----:B------:R-:W-:-:S06]  /*02a0*/  IMAD.U32 R5, RZ, RZ, UR5 ;  /* 0x00000005ff057e24 */ /* 0x000fcc000f8e00ff */
[----:B------:R-:W1:Y:S01]  /*02b0*/  LDC.64 R2, c[0x4][R2] ;  /* 0x0100000002027b82 */ /* 0x000e620000000a00 */
[----:B0-----:R0:W-:Y:S04]  /*02c0*/  STL.64 [R1], R8 ;  /* 0x0000000801007387 */ /* 0x0011e80000100a00 */
[----:B--2---:R0:W-:Y:S02]  /*02d0*/  STL [R1+0x8], R0 ;  /* 0x0000080001007387 */ /* 0x0041e40000100800 */
[----:B------:R-:W-:-:S07]  /*02e0*/  LEPC R20, `(.L_x_2) ;  /* 0x000000001014794e */ /* 0x000fce0000000000 */
[----:B01----:R-:W-:Y:S05]  /*02f0*/  CALL.ABS.NOINC R2 ;  /* 0x0000000002007343 */ /* 0x003fea0003c00000 */
.L_x_2:
[----:B------:R-:W-:Y:S05]  /*0300*/  EXIT ;  /* 0x000000000000794d */ /* 0x000fea0003800000 */
.L_x_3:
[----:B------:R-:W-:-:S00]  /*0310*/  BRA `(.L_x_3) ;  /* 0xfffffffc00fc7947 */ /* 0x000fc0000383ffff */
[----:B------:R-:W-:-:S00]  /*0320*/  NOP ;  /* 0x0000000000007918 */ /* 0x000fc00000000000 */
        /* <DEDUP_REMOVED lines=13> */
.L_x_14:


//--------------------- .text._Z21convolution_2D_sharedPfS_S_iii --------------------------
	.section	.text._Z21convolution_2D_sharedPfS_S_iii,"ax",@progbits
	.align	128
        .global         _Z21convolution_2D_sharedPfS_S_iii
        .type           _Z21convolution_2D_sharedPfS_S_iii,@function
        .size           _Z21convolution_2D_sharedPfS_S_iii,(.L_x_15 - _Z21convolution_2D_sharedPfS_S_iii)
        .other          _Z21convolution_2D_sharedPfS_S_iii,@"STO_CUDA_ENTRY STV_DEFAULT"
_Z21convolution_2D_sharedPfS_S_iii:
.text._Z21convolution_2D_sharedPfS_S_iii:
[----:B------:R-:W-:Y:S01]  /*0000*/  LDC R1, c[0x0][0x37c] ;  /* 0x0000df00ff017b82 */ /* 0x000fe20000000800 */
[----:B------:R-:W0:Y:S07]  /*0010*/  S2R R0, SR_TID.Y ;  /* 0x0000000000007919 */ /* 0x000e2e0000002200 */
[----:B------:R-:W1:Y:S01]  /*0020*/  LDC.64 R2, c[0x0][0x380] ;  /* 0x0000e000ff027b82 */ /* 0x000e620000000a00 */
[----:B------:R-:W2:Y:S01]  /*0030*/  LDCU UR6, c[0x0][0x39c] ;  /* 0x00007380ff0677ac */ /* 0x000ea20008000800 */
[----:B------:R-:W0:Y:S01]  /*0040*/  S2R R7, SR_CTAID.Y ;  /* 0x0000000000077919 */ /* 0x000e220000002600 */
[----:B------:R-:W3:Y:S01]  /*0050*/  LDCU.64 UR4, c[0x0][0x358] ;  /* 0x00006b00ff0477ac */ /* 0x000ee20008000a00 */
[----:B------:R-:W4:Y:S01]  /*0060*/  S2R R5, SR_TID.X ;  /* 0x0000000000057919 */ /* 0x000f220000002100 */
[----:B------:R-:W4:Y:S01]  /*0070*/  S2R R4, SR_CTAID.X ;  /* 0x0000000000047919 */ /* 0x000f220000002500 */
[----:B0-----:R-:W-:-:S02]  /*0080*/  LEA R0, R7, R0, 0x6 ;  /* 0x0000000007007211 */ /* 0x001fc400078e30ff */
[----:B----4-:R-:W-:-:S05]  /*0090*/  LEA R5, R4, R5, 0x6 ;  /* 0x0000000504057211 */ /* 0x010fca00078e30ff */
[----:B--2---:R-:W-:Y:S02]  /*00a0*/  IMAD R7, R0, UR6, R5 ;  /* 0x0000000600077c24 */ /* 0x004fe4000f8e0205 */
[----:B------:R-:W0:Y:S02]  /*00b0*/  LDC.64 R4, c[0x0][0x388] ;  /* 0x0000e200ff047b82 */ /* 0x000e240000000a00 */
[----:B-1----:R-:W-:-:S06]  /*00c0*/  IMAD.WIDE R2, R7, 0x4, R2 ;  /* 0x0000000407027825 */ /* 0x002fcc00078e0202 */
[----:B---3--:R-:W2:Y:S01]  /*00d0*/  LDG.E R3, desc[UR4][R2.64] ;  /* 0x0000000402037981 */ /* 0x008ea2000c1e1900 */
[----:B0-----:R-:W-:-:S05]  /*00e0*/  IMAD.WIDE R4, R7, 0x4, R4 ;  /* 0x0000000407047825 */ /* 0x001fca00078e0204 */
[----:B--2---:R-:W-:Y:S01]  /*00f0*/  STG.E desc[UR4][R4.64], R3 ;  /* 0x0000000304007986 */ /* 0x004fe2000c101904 */
[----:B------:R-:W-:Y:S05]  /*0100*/  EXIT ;  /* 0x000000000000794d */ /* 0x000fea0003800000 */
.L_x_4:
        /* <DEDUP_REMOVED lines=15> */
.L_x_15:


//--------------------- .text._Z20convolution_2D_basicPfS_S_iii --------------------------
	.section	.text._Z20convolution_2D_basicPfS_S_iii,"ax",@progbits
	.align	128
        .global         _Z20convolution_2D_basicPfS_S_iii
        .type           _Z20convolution_2D_basicPfS_S_iii,@function
        .size           _Z20convolution_2D_basicPfS_S_iii,(.L_x_16 - _Z20convolution_2D_basicPfS_S_iii)
        .other          _Z20convolution_2D_basicPfS_S_iii,@"STO_CUDA_ENTRY STV_DEFAULT"
_Z20convolution_2D_basicPfS_S_iii:
.text._Z20convolution_2D_basicPfS_S_iii:
[----:B------:R-:W-:Y:S01]  /*0000*/  LDC R1, c[0x0][0x37c] ;  /* 0x0000df00ff017b82 */ /* 0x000fe20000000800 */
[----:B------:R-:W0:Y:S07]  /*0010*/  S2R R5, SR_TID.Y ;  /* 0x0000000000057919 */ /* 0x000e2e0000002200 */
[----:B------:R-:W1:Y:S01]  /*0020*/  LDC R3, c[0x0][0x360] ;  /* 0x0000d800ff037b82 */ /* 0x000e620000000800 */
[----:B------:R-:W2:Y:S01]  /*0030*/  LDCU UR6, c[0x0][0x3a0] ;  /* 0x00007400ff0677ac */ /* 0x000ea20008000800 */
[----:B------:R-:W1:Y:S01]  /*0040*/  S2R R0, SR_TID.X ;  /* 0x0000000000007919 */ /* 0x000e620000002100 */
[----:B------:R-:W3:Y:S05]  /*0050*/  LDCU UR15, c[0x0][0x39c] ;  /* 0x00007380ff0f77ac */ /* 0x000eea0008000800 */
[----:B------:R-:W0:Y:S08]  /*0060*/  S2UR UR5, SR_CTAID.Y ;  /* 0x00000000000579c3 */ /* 0x000e300000002600 */
[----:B------:R-:W0:Y:S08]  /*0070*/  LDC R2, c[0x0][0x364] ;  /* 0x0000d900ff027b82 */ /* 0x000e300000000800 */
[----:B------:R-:W1:Y:S01]  /*0080*/  S2UR UR4, SR_CTAID.X ;  /* 0x00000000000479c3 */ /* 0x000e620000002500 */
[----:B0-----:R-:W-:-:S05]  /*0090*/  IMAD R2, R2, UR5, R5 ;  /* 0x0000000502027c24 */ /* 0x001fca000f8e0205 */
[----:B--2---:R-:W-:Y:S01]  /*00a0*/  ISETP.GE.AND P0, PT, R2, UR6, PT ;  /* 0x0000000602007c0c */ /* 0x004fe2000bf06270 */
[----:B-1----:R-:W-:-:S05]  /*00b0*/  IMAD R3, R3, UR4, R0 ;  /* 0x0000000403037c24 */ /* 0x002fca000f8e0200 */
[----:B---3--:R-:W-:-:S13]  /*00c0*/  ISETP.GE.OR P0, PT, R3, UR15, P0 ;  /* 0x0000000f03007c0c */ /* 0x008fda0008706670 */
[----:B------:R-:W-:Y:S05]  /*00d0*/  @P0 EXIT ;  /* 0x000000000000094d */ /* 0x000fea0003800000 */
[----:B------:R-:W0:Y:S01]  /*00e0*/  LDCU UR5, c[0x0][0x398] ;  /* 0x00007300ff0577ac */ /* 0x000e220008000800 */
[----:B------:R-:W-:Y:S01]  /*00f0*/  IMAD.MOV.U32 R0, RZ, RZ, RZ ;  /* 0x000000ffff007224 */ /* 0x000fe200078e00ff */
[----:B------:R-:W1:Y:S01]  /*0100*/  LDCU.64 UR10, c[0x0][0x358] ;  /* 0x00006b00ff0a77ac */ /* 0x000e620008000a00 */
[----:B0-----:R-:W-:-:S09]  /*0110*/  UISETP.GE.AND UP0, UPT, UR5, 0x1, UPT ;  /* 0x000000010500788c */ /* 0x001fd2000bf06270 */
[----:B-1----:R-:W-:Y:S05]  /*0120*/  BRA.U !UP0, `(.L_x_5) ;  /* 0x0000000d084c7547 */ /* 0x002fea000b800000 */
[----:B------:R-:W-:Y:S01]  /*0130*/  ULEA.HI UR4, UR5, UR5, URZ, 0x1 ;  /* 0x0000000505047291 */ /* 0x000fe2000f8f08ff */
[----:B------:R-:W-:Y:S01]  /*0140*/  IMAD.MOV.U32 R0, RZ, RZ, RZ ;  /* 0x000000ffff007224 */ /* 0x000fe200078e00ff */
[----:B------:R-:W-:Y:S02]  /*0150*/  ULOP3.LUT UR7, UR5, 0x7, URZ, 0xc0, !UPT ;  /* 0x0000000705077892 */ /* 0x000fe4000f8ec0ff */
[----:B------:R-:W-:Y:S02]  /*0160*/  USHF.R.S32.HI UR4, URZ, 0x1, UR4 ;  /* 0x00000001ff047899 */ /* 0x000fe40008011404 */
[----:B------:R-:W-:Y:S02]  /*0170*/  ULOP3.LUT UR8, UR5, 0x3, URZ, 0xc0, !UPT ;  /* 0x0000000305087892 */ /* 0x000fe4000f8ec0ff */
[----:B------:R-:W-:Y:S02]  /*0180*/  ULOP3.LUT UR5, UR5, 0x7ffffff8, URZ, 0xc0, !UPT ;  /* 0x7ffffff805057892 */ /* 0x000fe4000f8ec0ff */
[----:B------:R-:W-:-:S02]  /*0190*/  VIADD R4, R3, -UR4 ;  /* 0x8000000403047c36 */ /* 0x000fc40008000000 */
[----:B------:R-:W-:Y:S01]  /*01a0*/  VIADD R6, R2, -UR4 ;  /* 0x8000000402067c36 */ /* 0x000fe20008000000 */
[----:B------:R-:W-:Y:S02]  /*01b0*/  UMOV UR4, URZ ;  /* 0x000000ff00047c82 */ /* 0x000fe40008000000 */
[----:B------:R-:W-:-:S07]  /*01c0*/  SHF.R.S32.HI R5, RZ, 0x1f, R4 ;  /* 0x0000001fff057819 */ /* 0x000fce0000011404 */
.L_x_12:
[----:B------:R-:W0:Y:S01]  /*01d0*/  LDCU.64 UR14, c[0x0][0x398] ;  /* 0x00007300ff0e77ac */ /* 0x000e220008000a00 */
[----:B------:R-:W-:Y:S02]  /*01e0*/  VIADD R7, R6, UR4 ;  /* 0x0000000406077c36 */ /* 0x000fe40008000000 */
[----:B------:R-:W-:Y:S01]  /*01f0*/  IMAD.MOV.U32 R17, RZ, RZ, RZ ;  /* 0x000000ffff117224 */ /* 0x000fe200078e00ff */
[----:B------:R-:W1:Y:S01]  /*0200*/  LDCU UR6, c[0x0][0x3a0] ;  /* 0x00007400ff0677ac */ /* 0x000e620008000800 */
[----:B0-----:R-:W-:Y:S02]  /*0210*/  UISETP.GE.U32.AND UP1, UPT, UR14, 0x8, UPT ;  /* 0x000000080e00788c */ /* 0x001fe4000bf26070 */
[----:B------:R-:W-:Y:S01]  /*0220*/  UIMAD UR9, UR4, UR14, URZ ;  /* 0x0000000e040972a4 */ /* 0x000fe2000f8e02ff */
[----:B-1----:R-:W-:Y:S01]  /*0230*/  ISETP.GE.AND P0, PT, R7, UR6, PT ;  /* 0x0000000607007c0c */ /* 0x002fe2000bf06270 */
[----:B------:R-:W-:-:S03]  /*0240*/  UIADD3 UR4, UPT, UPT, UR4, 0x1, URZ ;  /* 0x0000000104047890 */ /* 0x000fc6000fffe0ff */
[C---:B------:R-:W-:Y:S01]  /*0250*/  ISETP.GT.AND P0, PT, R7.reuse, -0x1, !P0 ;  /* 0xffffffff0700780c */ /* 0x040fe20004704270 */
[----:B------:R-:W-:Y:S01]  /*0260*/  IMAD R7, R7, UR15, RZ ;  /* 0x0000000f07077c24 */ /* 0x000fe2000f8e02ff */
[----:B------:R-:W-:Y:S01]  /*0270*/  UISETP.NE.AND UP0, UPT, UR4, UR14, UPT ;  /* 0x0000000e0400728c */ /* 0x000fe2000bf05270 */
[----:B------:R-:W-:Y:S10]  /*0280*/  BRA.U !UP1, `(.L_x_6) ;  /* 0x0000000509447547 */ /* 0x000ff4000b800000 */
[----:B------:R-:W0:Y:S01]  /*0290*/  LDC.64 R8, c[0x0][0x390] ;  /* 0x0000e400ff087b82 */ /* 0x000e220000000a00 */
[----:B------:R-:W-:Y:S01]  /*02a0*/  SHF.R.S32.HI R18, RZ, 0x1f, R7 ;  /* 0x0000001fff127819 */ /* 0x000fe20000011407 */
[----:B------:R-:W-:Y:S01]  /*02b0*/  IMAD.MOV.U32 R19, RZ, RZ, RZ ;  /* 0x000000ffff137224 */ /* 0x000fe200078e00ff */
[----:B------:R-:W1:Y:S01]  /*02c0*/  LDCU UR6, c[0x0][0x39c] ;  /* 0x00007380ff0677ac */ /* 0x000e620008000800 */
[----:B------:R-:W2:Y:S05]  /*02d0*/  LDCU.64 UR12, c[0x0][0x380] ;  /* 0x00007000ff0c77ac */ /* 0x000eaa0008000a00 */
.L_x_7:
[--C-:B------:R-:W-:Y:S01]  /*02e0*/  IMAD.IADD R20, R4, 0x1, R19.reuse ;  /* 0x0000000104147824 */ /* 0x100fe200078e0213 */
[----:B-1----:R-:W-:Y:S01]  /*02f0*/  UMOV UR15, UR6 ;  /* 0x00000006000f7c82 */ /* 0x002fe20008000000 */
[----:B------:R-:W-:Y:S02]  /*0300*/  SHF.R.S32.HI R14, RZ, 0x1f, R19 ;  /* 0x0000001fff0e7819 */ /* 0x000fe40000011413 */
[C---:B------:R-:W-:Y:S01]  /*0310*/  VIADD R16, R20.reuse, 0x1 ;  /* 0x0000000114107836 */ /* 0x040fe20000000000 */
[C---:B------:R-:W-:Y:S02]  /*0320*/  ISETP.GE.AND P3, PT, R20.reuse, UR15, PT ;  /* 0x0000000f14007c0c */ /* 0x040fe4000bf66270 */
[----:B------:R-:W-:Y:S02]  /*0330*/  IADD3 R15, P2, PT, R19, UR9, RZ ;  /* 0x00000009130f7c10 */ /* 0x000fe4000ff5e0ff */
[----:B------:R-:W-:Y:S02]  /*0340*/  ISETP.GT.AND P3, PT, R20, -0x1, !P3 ;  /* 0xffffffff1400780c */ /* 0x000fe40005f64270 */
[----:B------:R-:W-:Y:S01]  /*0350*/  ISETP.GE.AND P1, PT, R16, UR15, PT ;  /* 0x0000000f10007c0c */ /* 0x000fe2000bf26270 */
[----:B------:R-:W-:Y:S01]  /*0360*/  IMAD.X R24, RZ, RZ, R14, P2 ;  /* 0x000000ffff187224 */ /* 0x000fe200010e060e */
[----:B------:R-:W-:-:S02]  /*0370*/  PLOP3.LUT P3, PT, P0, P3, PT, 0x80, 0x8 ;  /* 0x000000000008781c */ /* 0x000fc40000767070 */
[----:B------:R-:W-:Y:S02]  /*0380*/  ISETP.GT.AND P1, PT, R16, -0x1, !P1 ;  /* 0xffffffff1000780c */ /* 0x000fe40004f24270 */
[----:B------:R-:W-:Y:S02]  /*0390*/  IADD3 R17, P4, P5, R7, R4, R19 ;  /* 0x0000000407117210 */ /* 0x000fe40007d9e013 */
[----:B------:R-:W-:Y:S02]  /*03a0*/  PLOP3.LUT P1, PT, P0, P1, PT, 0x80, 0x8 ;  /* 0x000000000008781c */ /* 0x000fe40000723070 */
[----:B------:R-:W-:Y:S02]  /*03b0*/  IADD3.X R22, PT, PT, R18, R5, R14, P4, P5 ;  /* 0x0000000512167210 */ /* 0x000fe400027ea40e */
[----:B0-----:R-:W-:Y:S02]  /*03c0*/  LEA R14, P2, R15, R8, 0x2 ;  /* 0x000000080f0e7211 */ /* 0x001fe400078410ff */
[----:B--2---:R-:W-:Y:S01]  /*03d0*/  LEA R16, P4, R17, UR12, 0x2 ;  /* 0x0000000c11107c11 */ /* 0x004fe2000f8810ff */
[----:B------:R-:W0:Y:S01]  /*03e0*/  @P3 LDC.64 R12, c[0x0][0x390] ;  /* 0x0000e400ff0c3b82 */ /* 0x000e220000000a00 */
[----:B------:R-:W-:Y:S01]  /*03f0*/  @P3 VIADD R21, R19, UR9 ;  /* 0x0000000913153c36 */ /* 0x000fe20008000000 */
[----:B------:R-:W-:-:S02]  /*0400*/  LEA.HI.X R15, R15, R9, R24, 0x2, P2 ;  /* 0x000000090f0f7211 */ /* 0x000fc400010f1418 */
[----:B------:R-:W-:-:S04]  /*0410*/  LEA.HI.X R17, R17, UR13, R22, 0x2, P4 ;  /* 0x0000000d11117c11 */ /* 0x000fc8000a0f1416 */
[----:B------:R-:W1:Y:S01]  /*0420*/  @P3 LDC.64 R10, c[0x0][0x380] ;  /* 0x0000e000ff0a3b82 */ /* 0x000e620000000a00 */
[----:B------:R-:W2:Y:S01]  /*0430*/  @P1 LDG.E R22, desc[UR10][R16.64+0x4] ;  /* 0x0000040a10161981 */ /* 0x000ea2000c1e1900 */
[----:B0-----:R-:W-:-:S04]  /*0440*/  @P3 IMAD.WIDE.U32 R12, R21, 0x4, R12 ;  /* 0x00000004150c3825 */ /* 0x001fc800078e000c */
[----:B------:R-:W-:Y:S02]  /*0450*/  @P3 IMAD.IADD R21, R7, 0x1, R20 ;  /* 0x0000000107153824 */ /* 0x000fe400078e0214 */
[----:B------:R-:W3:Y:S02]  /*0460*/  @P3 LDG.E R13, desc[UR10][R12.64] ;  /* 0x0000000a0c0d3981 */ /* 0x000ee4000c1e1900 */
[----:B-1----:R-:W-:Y:S02]  /*0470*/  @P3 IMAD.WIDE R10, R21, 0x4, R10 ;  /* 0x00000004150a3825 */ /* 0x002fe400078e020a */
[----:B------:R-:W2:Y:S04]  /*0480*/  @P1 LDG.E R21, desc[UR10][R14.64+0x4] ;  /* 0x0000040a0e151981 */ /* 0x000ea8000c1e1900 */
[----:B------:R0:W3:Y:S01]  /*0490*/  @P3 LDG.E R10, desc[UR10][R10.64] ;  /* 0x0000000a0a0a3981 */ /* 0x0000e2000c1e1900 */
[----:B------:R-:W-:-:S02]  /*04a0*/  VIADD R23, R20, 0x2 ;  /* 0x0000000214177836 */ /* 0x000fc40000000000 */
[----:B------:R-:W-:-:S03]  /*04b0*/  VIADD R24, R20, 0x3 ;  /* 0x0000000314187836 */ /* 0x000fc60000000000 */
[C---:B------:R-:W-:Y:S01]  /*04c0*/  ISETP.GE.AND P2, PT, R23.reuse, UR15, PT ;  /* 0x0000000f17007c0c */ /* 0x040fe2000bf46270 */
[----:B------:R-:W-:Y:S01]  /*04d0*/  VIADD R25, R20, 0x4 ;  /* 0x0000000414197836 */ /* 0x000fe20000000000 */
[----:B------:R-:W-:Y:S02]  /*04e0*/  ISETP.GE.AND P6, PT, R24, UR15, PT ;  /* 0x0000000f18007c0c */ /* 0x000fe4000bfc6270 */
[----:B------:R-:W-:Y:S01]  /*04f0*/  ISETP.GT.AND P2, PT, R23, -0x1, !P2 ;  /* 0xffffffff1700780c */ /* 0x000fe20005744270 */
[----:B0-----:R-:W-:Y:S01]  /*0500*/  VIADD R11, R20, 0x5 ;  /* 0x00000005140b7836 */ /* 0x001fe20000000000 */
[C---:B------:R-:W-:Y:S02]  /*0510*/  ISETP.GE.AND P5, PT, R25.reuse, UR15, PT ;  /* 0x0000000f19007c0c */ /* 0x040fe4000bfa6270 */
[----:B------:R-:W-:Y:S02]  /*0520*/  ISETP.GT.AND P6, PT, R24, -0x1, !P6 ;  /* 0xffffffff1800780c */ /* 0x000fe400077c4270 */
[----:B------:R-:W-:Y:S01]  /*0530*/  PLOP3.LUT P2, PT, P0, P2, PT, 0x80, 0x8 ;  /* 0x000000000008781c */ /* 0x000fe20000745070 */
[----:B------:R-:W-:Y:S01]  /*0540*/  VIADD R12, R20, 0x6 ;  /* 0x00000006140c7836 */ /* 0x000fe20000000000 */
[----:B------:R-:W-:-:S02]  /*0550*/  ISETP.GT.AND P5, PT, R25, -0x1, !P5 ;  /* 0xffffffff1900780c */ /* 0x000fc40006fa4270 */
[C---:B------:R-:W-:Y:S01]  /*0560*/  ISETP.GE.AND P4, PT, R11.reuse, UR15, PT ;  /* 0x0000000f0b007c0c */ /* 0x040fe2000bf86270 */
[----:B------:R-:W-:Y:S01]  /*0570*/  VIADD R20, R20, 0x7 ;  /* 0x0000000714147836 */ /* 0x000fe20000000000 */
[----:B------:R-:W-:Y:S02]  /*0580*/  PLOP3.LUT P5, PT, P0, P5, PT, 0x80, 0x8 ;  /* 0x000000000008781c */ /* 0x000fe400007ab070 */
[----:B------:R-:W-:-:S04]  /*0590*/  ISETP.GT.AND P4, PT, R11, -0x1, !P4 ;  /* 0xffffffff0b00780c */ /* 0x000fc80006784270 */
[----:B------:R-:W-:Y:S01]  /*05a0*/  PLOP3.LUT P4, PT, P0, P4, PT, 0x80, 0x8 ;  /* 0x000000000008781c */ /* 0x000fe20000789070 */
[----:B------:R-:W4:-:S12]  /*05b0*/  @P2 LDG.E R11, desc[UR10][R14.64+0x8] ;  /* 0x0000080a0e0b2981 */ /* 0x000f18000c1e1900 */
[----:B------:R-:W5:Y:S01]  /*05c0*/  @P4 LDG.E R23, desc[UR10][R14.64+0x14] ;  /* 0x0000140a0e174981 */ /* 0x000f62000c1e1900 */
[----:B---3--:R-:W-:Y:S01]  /*05d0*/  @P3 FFMA R0, R13, R10, R0 ;  /* 0x0000000a0d003223 */ /* 0x008fe20000000000 */
[----:B------:R-:W-:Y:S02]  /*05e0*/  PLOP3.LUT P3, PT, P0, P6, PT, 0x80, 0x8 ;  /* 0x000000000008781c */ /* 0x000fe4000076d070 */
[----:B------:R-:W4:Y:S01]  /*05f0*/  @P2 LDG.E R10, desc[UR10][R16.64+0x8] ;  /* 0x0000080a100a2981 */ /* 0x000f22000c1e1900 */
[----:B------:R-:W-:Y:S01]  /*0600*/  ISETP.GE.AND P6, PT, R12, UR15, PT ;  /* 0x0000000f0c007c0c */ /* 0x000fe2000bfc6270 */
[----:B--2---:R-:W-:Y:S01]  /*0610*/  @P1 FFMA R0, R21, R22, R0 ;  /* 0x0000001615001223 */ /* 0x004fe20000000000 */
[----:B------:R-:W-:Y:S01]  /*0620*/  ISETP.GE.AND P1, PT, R20, UR15, PT ;  /* 0x0000000f14007c0c */ /* 0x000fe2000bf26270 */
[----:B------:R-:W2:Y:S01]  /*0630*/  @P5 LDG.E R21, desc[UR10][R14.64+0x10] ;  /* 0x0000100a0e155981 */ /* 0x000ea2000c1e1900 */
[----:B------:R-:W-:Y:S02]  /*0640*/  ISETP.GT.AND P6, PT, R12, -0x1, !P6 ;  /* 0xffffffff0c00780c */ /* 0x000fe400077c4270 */
[----:B------:R-:W-:Y:S01]  /*0650*/  ISETP.GT.AND P1, PT, R20, -0x1, !P1 ;  /* 0xffffffff1400780c */ /* 0x000fe20004f24270 */
[----:B------:R-:W5:Y:S01]  /*0660*/  @P4 LDG.E R22, desc[UR10][R16.64+0x14] ;  /* 0x0000140a10164981 */ /* 0x000f62000c1e1900 */
[----:B------:R-:W-:-:S03]  /*0670*/  PLOP3.LUT P6, PT, P0, P6, PT, 0x80, 0x8 ;  /* 0x000000000008781c */ /* 0x000fc600007cd070 */
[----:B------:R-:W3:Y:S01]  /*0680*/  @P3 LDG.E R13, desc[UR10][R14.64+0xc] ;  /* 0x00000c0a0e0d3981 */ /* 0x000ee2000c1e1900 */
[----:B------:R-:W-:-:S03]  /*0690*/  PLOP3.LUT P1, PT, P0, P1, PT, 0x80, 0x8 ;  /* 0x000000000008781c */ /* 0x000fc60000723070 */
[----:B------:R-:W3:Y:S04]  /*06a0*/  @P3 LDG.E R12, desc[UR10][R16.64+0xc] ;  /* 0x00000c0a100c3981 */ /* 0x000ee8000c1e1900 */
[----:B------:R-:W2:Y:S04]  /*06b0*/  @P5 LDG.E R20, desc[UR10][R16.64+0x10] ;  /* 0x0000100a10145981 */ /* 0x000ea8000c1e1900 */
[----:B------:R-:W5:Y:S04]  /*06c0*/  @P6 LDG.E R25, desc[UR10][R14.64+0x18] ;  /* 0x0000180a0e196981 */ /* 0x000f68000c1e1900 */
[----:B------:R-:W5:Y:S04]  /*06d0*/  @P6 LDG.E R24, desc[UR10][R16.64+0x18] ;  /* 0x0000180a10186981 */ /* 0x000f68000c1e1900 */
[----:B------:R-:W5:Y:S04]  /*06e0*/  @P1 LDG.E R27, desc[UR10][R14.64+0x1c] ;  /* 0x00001c0a0e1b1981 */ /* 0x000f68000c1e1900 */
[----:B------:R-:W5:Y:S01]  /*06f0*/  @P1 LDG.E R26, desc[UR10][R16.64+0x1c] ;  /* 0x00001c0a101a1981 */ /* 0x000f62000c1e1900 */
[----:B------:R-:W-:-:S02]  /*0700*/  VIADD R19, R19, 0x8 ;  /* 0x0000000813137836 */ /* 0x000fc40000000000 */
[----:B----4-:R-:W-:-:S03]  /*0710*/  @P2 FFMA R0, R11, R10, R0 ;  /* 0x0000000a0b002223 */ /* 0x010fc60000000000 */
[----:B------:R-:W-:Y:S01]  /*0720*/  ISETP.NE.AND P2, PT, R19, UR5, PT ;  /* 0x0000000513007c0c */ /* 0x000fe2000bf45270 */
[----:B---3--:R-:W-:-:S04]  /*0730*/  @P3 FFMA R0, R13, R12, R0 ;  /* 0x0000000c0d003223 */ /* 0x008fc80000000000 */
[----:B--2---:R-:W-:-:S04]  /*0740*/  @P5 FFMA R0, R21, R20, R0 ;  /* 0x0000001415005223 */ /* 0x004fc80000000000 */
[----:B-----5:R-:W-:-:S04]  /*0750*/  @P4 FFMA R0, R23, R22, R0 ;  /* 0x0000001617004223 */ /* 0x020fc80000000000 */
[----:B------:R-:W-:-:S04]  /*0760*/  @P6 FFMA R0, R25, R24, R0 ;  /* 0x0000001819006223 */ /* 0x000fc80000000000 */
[----:B------:R-:W-:Y:S01]  /*0770*/  @P1 FFMA R0, R27, R26, R0 ;  /* 0x0000001a1b001223 */ /* 0x000fe20000000000 */
[----:B------:R-:W-:Y:S06]  /*0780*/  @P2 BRA `(.L_x_7) ;  /* 0xfffffff800d42947 */ /* 0x000fec000383ffff */
[----:B------:R-:W-:-:S07]  /*0790*/  IMAD.U32 R17, RZ, RZ, UR5 ;  /* 0x00000005ff117e24 */ /* 0x000fce000f8e00ff */
.L_x_6:
[----:B------:R-:W-:-:S09]  /*07a0*/  UISETP.NE.AND UP1, UPT, UR7, URZ, UPT ;  /* 0x000000ff0700728c */ /* 0x000fd2000bf25270 */
[----:B------:R-:W-:Y:S05]  /*07b0*/  BRA.U !UP1, `(.L_x_8) ;  /* 0x0000000509a47547 */ /* 0x000fea000b800000 */
[----:B------:R-:W-:Y:S02]  /*07c0*/  UIADD3 UR6, UPT, UPT, UR7, -0x1, URZ ;  /* 0xffffffff07067890 */ /* 0x000fe4000fffe0ff */
[----:B------:R-:W-:Y:S02]  /*07d0*/  UISETP.NE.AND UP2, UPT, UR8, URZ, UPT ;  /* 0x000000ff0800728c */ /* 0x000fe4000bf45270 */
[----:B------:R-:W-:-:S09]  /*07e0*/  UISETP.GE.U32.AND UP1, UPT, UR6, 0x3, UPT ;  /* 0x000000030600788c */ /* 0x000fd2000bf26070 */
[----:B------:R-:W-:Y:S05]  /*07f0*/  BRA.U !UP1, `(.L_x_9) ;  /* 0x0000000109b87547 */ /* 0x000fea000b800000 */
[----:B------:R-:W-:Y:S01]  /*0800*/  IMAD.IADD R14, R4, 0x1, R17 ;  /* 0x00000001040e7824 */ /* 0x000fe200078e0211 */
[----:B------:R-:W0:Y:S01]  /*0810*/  LDC.64 R8, c[0x0][0x390] ;  /* 0x0000e400ff087b82 */ /* 0x000e220000000a00 */
[----:B------:R-:W1:Y:S01]  /*0820*/  LDCU.64 UR12, c[0x0][0x380] ;  /* 0x00007000ff0c77ac */ /* 0x000e620008000a00 */
[----:B------:R-:W-:Y:S01]  /*0830*/  SHF.R.S32.HI R16, RZ, 0x1f, R7 ;  /* 0x0000001fff107819 */ /* 0x000fe20000011407 */
[C---:B------:R-:W-:Y:S01]  /*0840*/  VIADD R15, R14.reuse, 0x1 ;  /* 0x000000010e0f7836 */ /* 0x040fe20000000000 */
[C---:B------:R-:W-:Y:S01]  /*0850*/  ISETP.GE.AND P1, PT, R14.reuse, UR15, PT ;  /* 0x0000000f0e007c0c */ /* 0x040fe2000bf26270 */
[C---:B------:R-:W-:Y:S02]  /*0860*/  VIADD R18, R14.reuse, 0x2 ;  /* 0x000000020e127836 */ /* 0x040fe40000000000 */
[C---:B------:R-:W-:Y:S01]  /*0870*/  VIADD R20, R14.reuse, 0x3 ;  /* 0x000000030e147836 */ /* 0x040fe20000000000 */
[----:B------:R-:W-:Y:S02]  /*0880*/  ISETP.GT.AND P1, PT, R14, -0x1, !P1 ;  /* 0xffffffff0e00780c */ /* 0x000fe40004f24270 */
[----:B------:R-:W-:-:S02]  /*0890*/  ISETP.GE.AND P4, PT, R15, UR15, PT ;  /* 0x0000000f0f007c0c */ /* 0x000fc4000bf86270 */
[----:B------:R-:W-:Y:S02]  /*08a0*/  PLOP3.LUT P1, PT, P0, P1, PT, 0x80, 0x8 ;  /* 0x000000000008781c */ /* 0x000fe40000723070 */
[----:B------:R-:W-:Y:S02]  /*08b0*/  ISETP.GT.AND P4, PT, R15, -0x1, !P4 ;  /* 0xffffffff0f00780c */ /* 0x000fe40006784270 */
[C---:B------:R-:W-:Y:S02]  /*08c0*/  ISETP.GE.AND P3, PT, R18.reuse, UR15, PT ;  /* 0x0000000f12007c0c */ /* 0x040fe4000bf66270 */
[----:B------:R-:W-:Y:S02]  /*08d0*/  IADD3 R15, P5, P6, R7, R4, R17 ;  /* 0x00000004070f7210 */ /* 0x000fe40007ebe011 */
[----:B------:R-:W-:Y:S02]  /*08e0*/  ISETP.GT.AND P3, PT, R18, -0x1, !P3 ;  /* 0xffffffff1200780c */ /* 0x000fe40005f64270 */
[----:B------:R-:W-:-:S02]  /*08f0*/  IADD3.X R16, PT, PT, R16, R5, RZ, P5, P6 ;  /* 0x0000000510107210 */ /* 0x000fc40002fec4ff */
[C---:B------:R-:W-:Y:S01]  /*0900*/  ISETP.GE.AND P2, PT, R20.reuse, UR15, PT ;  /* 0x0000000f14007c0c */ /* 0x040fe2000bf46270 */
[----:B------:R-:W2:Y:S01]  /*0910*/  @P1 LDC.64 R12, c[0x0][0x390] ;  /* 0x0000e400ff0c1b82 */ /* 0x000ea20000000a00 */
[C---:B------:R-:W-:Y:S01]  /*0920*/  @P1 VIADD R19, R17.reuse, UR9 ;  /* 0x0000000911131c36 */ /* 0x040fe20008000000 */
[----:B------:R-:W-:Y:S02]  /*0930*/  IADD3 R18, P5, PT, R17, UR9, RZ ;  /* 0x0000000911127c10 */ /* 0x000fe4000ffbe0ff */
[----:B------:R-:W-:Y:S02]  /*0940*/  PLOP3.LUT P4, PT, P0, P4, PT, 0x80, 0x8 ;  /* 0x000000000008781c */ /* 0x000fe40000789070 */
[----:B------:R-:W-:Y:S01]  /*0950*/  ISETP.GT.AND P2, PT, R20, -0x1, !P2 ;  /* 0xffffffff1400780c */ /* 0x000fe20005744270 */
[----:B------:R-:W-:Y:S01]  /*0960*/  IMAD.X R20, RZ, RZ, RZ, P5 ;  /* 0x000000ffff147224 */ /* 0x000fe200028e06ff */
[----:B------:R-:W3:Y:S01]  /*0970*/  @P1 LDC.64 R10, c[0x0][0x380] ;  /* 0x0000e000ff0a1b82 */ /* 0x000ee20000000a00 */
[----:B0-----:R-:W-:-:S02]  /*0980*/  LEA R8, P5, R18, R8, 0x2 ;  /* 0x0000000812087211 */ /* 0x001fc400078a10ff */
[----:B------:R-:W-:Y:S02]  /*0990*/  PLOP3.LUT P3, PT, P0, P3, PT, 0x80, 0x8 ;  /* 0x000000000008781c */ /* 0x000fe40000767070 */
[----:B------:R-:W-:Y:S02]  /*09a0*/  LEA.HI.X R9, R18, R9, R20, 0x2, P5 ;  /* 0x0000000912097211 */ /* 0x000fe400028f1414 */
[----:B------:R-:W-:Y:S01]  /*09b0*/  PLOP3.LUT P2, PT, P0, P2, PT, 0x80, 0x8 ;  /* 0x000000000008781c */ /* 0x000fe20000745070 */
[----:B--2---:R-:W-:-:S08]  /*09c0*/  @P1 IMAD.WIDE.U32 R12, R19, 0x4, R12 ;  /* 0x00000004130c1825 */ /* 0x004fd000078e000c */
[----:B------:R-:W2:Y:S01]  /*09d0*/  @P3 LDG.E R21, desc[UR10][R8.64+0x8] ;  /* 0x0000080a08153981 */ /* 0x000ea2000c1e1900 */
[----:B------:R-:W-:Y:S01]  /*09e0*/  @P1 IMAD.IADD R19, R7, 0x1, R14 ;  /* 0x0000000107131824 */ /* 0x000fe200078e020e */
[----:B-1----:R-:W-:Y:S02]  /*09f0*/  LEA R14, P6, R15, UR12, 0x2 ;  /* 0x0000000c0f0e7c11 */ /* 0x002fe4000f8c10ff */
[----:B------:R-:W4:Y:S01]  /*0a00*/  @P1 LDG.E R13, desc[UR10][R12.64] ;  /* 0x0000000a0c0d1981 */ /* 0x000f22000c1e1900 */
[----:B---3--:R-:W-:Y:S01]  /*0a10*/  @P1 IMAD.WIDE R10, R19, 0x4, R10 ;  /* 0x00000004130a1825 */ /* 0x008fe200078e020a */
[----:B------:R-:W-:Y:S02]  /*0a20*/  LEA.HI.X R15, R15, UR13, R16, 0x2, P6 ;  /* 0x0000000d0f0f7c11 */ /* 0x000fe4000b0f1410 */
[----:B------:R-:W3:Y:S04]  /*0a30*/  @P4 LDG.E R19, desc[UR10][R8.64+0x4] ;  /* 0x0000040a08134981 */ /* 0x000ee8000c1e1900 */
[----:B------:R-:W4:Y:S04]  /*0a40*/  @P1 LDG.E R10, desc[UR10][R10.64] ;  /* 0x0000000a0a0a1981 */ /* 0x000f28000c1e1900 */
[----:B------:R-:W3:Y:S04]  /*0a50*/  @P4 LDG.E R16, desc[UR10][R14.64+0x4] ;  /* 0x0000040a0e104981 */ /* 0x000ee8000c1e1900 */
[----:B------:R-:W2:Y:S04]  /*0a60*/  @P3 LDG.E R18, desc[UR10][R14.64+0x8] ;  /* 0x0000080a0e123981 */ /* 0x000ea8000c1e1900 */
[----:B------:R-:W5:Y:S04]  /*0a70*/  @P2 LDG.E R20, desc[UR10][R14.64+0xc] ;  /* 0x00000c0a0e142981 */ /* 0x000f68000c1e1900 */
[----:B------:R-:W5:Y:S01]  /*0a80*/  @P2 LDG.E R23, desc[UR10][R8.64+0xc] ;  /* 0x00000c0a08172981 */ /* 0x000f62000c1e1900 */
[----:B------:R-:W-:-:S02]  /*0a90*/  VIADD R17, R17, 0x4 ;  /* 0x0000000411117836 */ /* 0x000fc40000000000 */
[----:B----4-:R-:W-:-:S04]  /*0aa0*/  @P1 FFMA R0, R13, R10, R0 ;  /* 0x0000000a0d001223 */ /* 0x010fc80000000000 */
[----:B---3--:R-:W-:-:S04]  /*0ab0*/  @P4 FFMA R0, R19, R16, R0 ;  /* 0x0000001013004223 */ /* 0x008fc80000000000 */
[----:B--2---:R-:W-:-:S04]  /*0ac0*/  @P3 FFMA R0, R21, R18, R0 ;  /* 0x0000001215003223 */ /* 0x004fc80000000000 */
[----:B-----5:R-:W-:-:S07]  /*0ad0*/  @P2 FFMA R0, R23, R20, R0 ;  /* 0x0000001417002223 */ /* 0x020fce0000000000 */
.L_x_9:
[----:B------:R-:W-:Y:S05]  /*0ae0*/  BRA.U !UP2, `(.L_x_8) ;  /* 0x000000010ad87547 */ /* 0x000fea000b800000 */
[----:B------:R-:W0:Y:S01]  /*0af0*/  LDCU UR6, c[0x0][0x398] ;  /* 0x00007300ff0677ac */ /* 0x000e220008000800 */
[----:B------:R-:W-:Y:S02]  /*0b00*/  UISETP.NE.AND UP1, UPT, UR8, 0x1, UPT ;  /* 0x000000010800788c */ /* 0x000fe4000bf25270 */
[----:B0-----:R-:W-:-:S07]  /*0b10*/  ULOP3.LUT UP2, URZ, UR6, 0x1, URZ, 0xc0, !UPT ;  /* 0x0000000106ff7892 */ /* 0x001fce000f84c0ff */
[----:B------:R-:W-:Y:S05]  /*0b20*/  BRA.U !UP1, `(.L_x_10) ;  /* 0x0000000109847547 */ /* 0x000fea000b800000 */
[----:B------:R-:W-:-:S04]  /*0b30*/  IMAD.IADD R22, R4, 0x1, R17 ;  /* 0x0000000104167824 */ /* 0x000fc800078e0211 */
[C---:B------:R-:W-:Y:S01]  /*0b40*/  VIADD R8, R22.reuse, 0x1 ;  /* 0x0000000116087836 */ /* 0x040fe20000000000 */
[----:B------:R-:W-:-:S04]  /*0b50*/  ISETP.GE.AND P2, PT, R22, UR15, PT ;  /* 0x0000000f16007c0c */ /* 0x000fc8000bf46270 */
[----:B------:R-:W-:Y:S02]  /*0b60*/  ISETP.GE.AND P1, PT, R8, UR15, PT ;  /* 0x0000000f08007c0c */ /* 0x000fe4000bf26270 */
[----:B------:R-:W-:Y:S02]  /*0b70*/  ISETP.GT.AND P2, PT, R22, -0x1, !P2 ;  /* 0xffffffff1600780c */ /* 0x000fe40005744270 */
[----:B------:R-:W-:Y:S02]  /*0b80*/  ISETP.GT.AND P1, PT, R8, -0x1, !P1 ;  /* 0xffffffff0800780c */ /* 0x000fe40004f24270 */
[----:B------:R-:W-:Y:S02]  /*0b90*/  PLOP3.LUT P2, PT, P0, P2, PT, 0x80, 0x8 ;  /* 0x000000000008781c */ /* 0x000fe40000745070 */
[----:B------:R-:W-:-:S11]  /*0ba0*/  PLOP3.LUT P1, PT, P0, P1, PT, 0x80, 0x8 ;  /* 0x000000000008781c */ /* 0x000fd60000723070 */
[----:B------:R-:W0:Y:S01]  /*0bb0*/  @P2 LDC.64 R12, c[0x0][0x390] ;  /* 0x0000e400ff0c2b82 */ /* 0x000e220000000a00 */
[----:B------:R-:W-:Y:S01]  /*0bc0*/  @P2 VIADD R23, R17, UR9 ;  /* 0x0000000911172c36 */ /* 0x000fe20008000000 */
[----:B------:R-:W-:Y:S01]  /*0bd0*/  @P1 SHF.R.S32.HI R20, RZ, 0x1f, R17 ;  /* 0x0000001fff141819 */ /* 0x000fe20000011411 */
[C---:B------:R-:W-:Y:S01]  /*0be0*/  @P2 IMAD.IADD R21, R7.reuse, 0x1, R22 ;  /* 0x0000000107152824 */ /* 0x040fe200078e0216 */
[----:B------:R-:W-:Y:S02]  /*0bf0*/  @P1 SHF.R.S32.HI R19, RZ, 0x1f, R7 ;  /* 0x0000001fff131819 */ /* 0x000fe40000011407 */
[----:B------:R-:W-:Y:S02]  /*0c00*/  @P1 IADD3 R16, P4, P5, R7, R4, R17 ;  /* 0x0000000407101210 */ /* 0x000fe40007d9e011 */
[----:B------:R-:W1:Y:S01]  /*0c10*/  @P1 LDC.64 R10, c[0x0][0x390] ;  /* 0x0000e400ff0a1b82 */ /* 0x000e620000000a00 */
[----:B------:R-:W-:Y:S02]  /*0c20*/  @P1 IADD3 R18, P3, PT, R17, UR9, RZ ;  /* 0x0000000911121c10 */ /* 0x000fe4000ff7e0ff */
[----:B------:R-:W-:-:S03]  /*0c30*/  @P1 IADD3.X R19, PT, PT, R19, R5, R20, P4, P5 ;  /* 0x0000000513131210 */ /* 0x000fc600027ea414 */
[----:B------:R-:W-:Y:S02]  /*0c40*/  @P1 IMAD.X R20, RZ, RZ, R20, P3 ;  /* 0x000000ffff141224 */ /* 0x000fe400018e0614 */
[----:B------:R-:W2:Y:S08]  /*0c50*/  @P2 LDC.64 R14, c[0x0][0x380] ;  /* 0x0000e000ff0e2b82 */ /* 0x000eb00000000a00 */
[----:B------:R-:W3:Y:S01]  /*0c60*/  @P1 LDC.64 R8, c[0x0][0x380] ;  /* 0x0000e000ff081b82 */ /* 0x000ee20000000a00 */
[----:B0-----:R-:W-:-:S06]  /*0c70*/  @P2 IMAD.WIDE.U32 R12, R23, 0x4, R12 ;  /* 0x00000004170c2825 */ /* 0x001fcc00078e000c */
[----:B------:R-:W4:Y:S01]  /*0c80*/  @P2 LDG.E R13, desc[UR10][R12.64] ;  /* 0x0000000a0c0d2981 */ /* 0x000f22000c1e1900 */
[----:B-1----:R-:W-:-:S04]  /*0c90*/  @P1 LEA R10, P3, R18, R10, 0x2 ;  /* 0x0000000a120a1211 */ /* 0x002fc800078610ff */
[----:B------:R-:W-:Y:S01]  /*0ca0*/  @P1 LEA.HI.X R11, R18, R11, R20, 0x2, P3 ;  /* 0x0000000b120b1211 */ /* 0x000fe200018f1414 */
[----:B--2---:R-:W-:-:S05]  /*0cb0*/  @P2 IMAD.WIDE R14, R21, 0x4, R14 ;  /* 0x00000004150e2825 */ /* 0x004fca00078e020e */
[----:B------:R-:W2:Y:S04]  /*0cc0*/  @P1 LDG.E R11, desc[UR10][R10.64+0x4] ;  /* 0x0000040a0a0b1981 */ /* 0x000ea8000c1e1900 */
[----:B------:R-:W4:Y:S01]  /*0cd0*/  @P2 LDG.E R15, desc[UR10][R14.64] ;  /* 0x0000000a0e0f2981 */ /* 0x000f22000c1e1900 */
[----:B---3--:R-:W-:-:S04]  /*0ce0*/  @P1 LEA R8, P4, R16, R8, 0x2 ;  /* 0x0000000810081211 */ /* 0x008fc800078810ff */
[----:B------:R-:W-:-:S05]  /*0cf0*/  @P1 LEA.HI.X R9, R16, R9, R19, 0x2, P4 ;  /* 0x0000000910091211 */ /* 0x000fca00020f1413 */
[----:B------:R-:W2:Y:S01]  /*0d00*/  @P1 LDG.E R8, desc[UR10][R8.64+0x4] ;  /* 0x0000040a08081981 */ /* 0x000ea2000c1e1900 */
[----:B------:R-:W-:Y:S02]  /*0d10*/  VIADD R17, R17, 0x2 ;  /* 0x0000000211117836 */ /* 0x000fe40000000000 */
[----:B----4-:R-:W-:-:S04]  /*0d20*/  @P2 FFMA R0, R13, R15, R0 ;  /* 0x0000000f0d002223 */ /* 0x010fc80000000000 */
[----:B--2---:R-:W-:-:S07]  /*0d30*/  @P1 FFMA R0, R11, R8, R0 ;  /* 0x000000080b001223 */ /* 0x004fce0000000000 */
.L_x_10:
[----:B------:R-:W-:Y:S05]  /*0d40*/  BRA.U !UP2, `(.L_x_8) ;  /* 0x000000010a407547 */ /* 0x000fea000b800000 */
[----:B------:R-:W-:Y:S01]  /*0d50*/  IMAD.IADD R12, R4, 0x1, R17 ;  /* 0x00000001040c7824 */ /* 0x000fe200078e0211 */
[----:B------:R-:W-:Y:S04]  /*0d60*/  BSSY.RECONVERGENT B0, `(.L_x_8) ;  /* 0x000000e000007945 */ /* 0x000fe80003800200 */
[----:B------:R-:W-:-:S04]  /*0d70*/  ISETP.GE.AND P1, PT, R12, UR15, PT ;  /* 0x0000000f0c007c0c */ /* 0x000fc8000bf26270 */
[----:B------:R-:W-:-:S04]  /*0d80*/  ISETP.GT.AND P1, PT, R12, -0x1, !P1 ;  /* 0xffffffff0c00780c */ /* 0x000fc80004f24270 */
[----:B------:R-:W-:-:S13]  /*0d90*/  PLOP3.LUT P1, PT, P0, P1, PT, 0x80, 0x8 ;  /* 0x000000000008781c */ /* 0x000fda0000723070 */
[----:B------:R-:W-:Y:S05]  /*0da0*/  @!P1 BRA `(.L_x_11) ;  /* 0x0000000000249947 */ /* 0x000fea0003800000 */
[----:B------:R-:W0:Y:S01]  /*0db0*/  LDC.64 R8, c[0x0][0x390] ;  /* 0x0000e400ff087b82 */ /* 0x000e220000000a00 */
[----:B------:R-:W-:Y:S02]  /*0dc0*/  VIADD R17, R17, UR9 ;  /* 0x0000000911117c36 */ /* 0x000fe40008000000 */
[----:B------:R-:W-:-:S05]  /*0dd0*/  IMAD.IADD R7, R7, 0x1, R12 ;  /* 0x0000000107077824 */ /* 0x000fca00078e020c */
[----:B------:R-:W1:Y:S01]  /*0de0*/  LDC.64 R10, c[0x0][0x380] ;  /* 0x0000e000ff0a7b82 */ /* 0x000e620000000a00 */
[----:B0-----:R-:W-:-:S06]  /*0df0*/  IMAD.WIDE.U32 R8, R17, 0x4, R8 ;  /* 0x0000000411087825 */ /* 0x001fcc00078e0008 */
[----:B------:R-:W2:Y:S01]  /*0e00*/  LDG.E R9, desc[UR10][R8.64] ;  /* 0x0000000a08097981 */ /* 0x000ea2000c1e1900 */
[----:B-1----:R-:W-:-:S06]  /*0e10*/  IMAD.WIDE R10, R7, 0x4, R10 ;  /* 0x00000004070a7825 */ /* 0x002fcc00078e020a */
[----:B------:R-:W2:Y:S02]  /*0e20*/  LDG.E R10, desc[UR10][R10.64] ;  /* 0x0000000a0a0a7981 */ /* 0x000ea4000c1e1900 */
[----:B--2---:R-:W-:-:S07]  /*0e30*/  FFMA R0, R9, R10, R0 ;  /* 0x0000000a09007223 */ /* 0x004fce0000000000 */
.L_x_11:
[----:B------:R-:W-:Y:S05]  /*0e40*/  BSYNC.RECONVERGENT B0 ;  /* 0x0000000000007941 */ /* 0x000fea0003800200 */
.L_x_8:
[----:B------:R-:W-:Y:S05]  /*0e50*/  BRA.U UP0, `(.L_x_12) ;  /* 0xfffffff100dc7547 */ /* 0x000fea000b83ffff */
.L_x_5:
[----:B------:R-:W0:Y:S01]  /*0e60*/  LDC.64 R4, c[0x0][0x388] ;  /* 0x0000e200ff047b82 */ /* 0x000e220000000a00 */
[----:B------:R-:W-:-:S04]  /*0e70*/  IMAD R3, R2, UR15, R3 ;  /* 0x0000000f02037c24 */ /* 0x000fc8000f8e0203 */
[----:B0-----:R-:W-:-:S05]  /*0e80*/  IMAD.WIDE R2, R3, 0x4, R4 ;  /* 0x0000000403027825 */ /* 0x001fca00078e0204 */
[----:B------:R-:W-:Y:S01]  /*0e90*/  STG.E desc[UR10][R2.64], R0 ;  /* 0x0000000002007986 */ /* 0x000fe2000c10190a */
[----:B------:R-:W-:Y:S05]  /*0ea0*/  EXIT ;  /* 0x000000000000794d */ /* 0x000fea0003800000 */
.L_x_13:
        /* <DEDUP_REMOVED lines=13> */
.L_x_16:


//--------------------- .nv.global.init           --------------------------
	.section	.nv.global.init,"aw",@progbits
.nv.global.init:
	.type		$str,@object
	.size		$str,($str$1 - $str)
$str:
        /*0000*/ 	.byte	0x25, 0x64, 0x2c, 0x25, 0x64, 0x5d, 0x0a, 0x00
	.type		$str$1,@object
	.size		$str$1,(.L_1 - $str$1)
$str$1:
        /*0008*/ 	.byte	0x25, 0x64, 0x2c, 0x25, 0x64, 0x2c, 0x25, 0x64, 0x29, 0x0a, 0x00
.L_1:


//--------------------- .nv.shared.reserved.0     --------------------------
	.section	.nv.shared.reserved.0,"aw",@nobits
	.weak		__nv_reservedSMEM_offset_0_alias
	.size		__nv_reservedSMEM_offset_0_alias, 0, 64
	.other		__nv_reservedSMEM_offset_0_alias,@"STO_CUDA_RESERVED_SHARED STV_DEFAULT"
__nv_reservedSMEM_offset_0_alias:
	.zero		0
	.zero		64


//--------------------- .nv.constant0._Z4testv    --------------------------
	.section	.nv.constant0._Z4testv,"a",@progbits
	.sectionflags	@""
	.align	4
.nv.constant0._Z4testv:
	.zero		896


//--------------------- .nv.constant0._Z21convolution_2D_sharedPfS_S_iii --------------------------
	.section	.nv.constant0._Z21convolution_2D_sharedPfS_S_iii,"a",@progbits
	.sectionflags	@""
	.align	4
.nv.constant0._Z21convolution_2D_sharedPfS_S_iii:
	.zero		932


//--------------------- .nv.constant0._Z20convolution_2D_basicPfS_S_iii --------------------------
	.section	.nv.constant0._Z20convolution_2D_basicPfS_S_iii,"a",@progbits
	.sectionflags	@""
	.align	4
.nv.constant0._Z20convolution_2D_basicPfS_S_iii:
	.zero		932


//--------------------- SYMBOLS --------------------------

	.type		.nv.reservedSmem.offset0,@object
	.size		.nv.reservedSmem.offset0,0x4
	.type		vprintf,@function
